	.target	sm_90a

	.elftype	@"ET_EXEC"


//--------------------- .note.nv.tkinfo           --------------------------
	.section	.note.nv.tkinfo,"",@"SHT_NOTE"
	.sectionflags	@"SHF_NOTE_NV_TKINFO"
	.tkinfo
        /*0018*/ 	.word	0x00000002
        /*0030*/ 	.string	""
        /*0030*/ 	.string	"ptxas"
        /*0030*/ 	.string	"Cuda compilation tools, release 13.0, V13.0.88"
        /*0030*/ 	.string	"Build cuda_13.0.r13.0/compiler.36424714_0"
        /*0030*/ 	.string	"-arch sm_90a -m 64 "



//--------------------- .note.nv.cuinfo           --------------------------
	.section	.note.nv.cuinfo,"",@"SHT_NOTE"
	.sectionflags	@"SHF_NOTE_NV_CUINFO"
        /*0018*/ 	.short	0x0002
        /*001a*/ 	.short	0x005a
        /*001c*/ 	.short	0x0082
	.zero		2


//--------------------- .nv.info                  --------------------------
	.section	.nv.info,"",@"SHT_CUDA_INFO"
	.align	4


	//----- nvinfo : EIATTR_REGCOUNT
	.align		4
        /*0000*/ 	.byte	0x04, 0x2f
        /*0002*/ 	.short	(.L_15 - .L_14)
	.align		4
.L_14:
        /*0004*/ 	.word	index@(_ZN7cutlass13device_kernelINS_4fmha6kernel28FmhaKernelTmaWarpSpecializedINS1_10collective33FmhaBwdMainloopTmaWarpSpecializedINS_6half_tEfN4cute5tupleIJNS7_1CILi64EEENS9_ILi128EEESA_EEENS4_16FusionBwdAdapterINS4_14ResidualFusionEEEJEEENS4_17FmhaBwdEpilogueKVIS6_fNS8_IJSA_SA_SA_EEEEENS2_23TileSchedulerBwdAdapterINS2_23IndividualTileSchedulerEEEJEEEEEvNT_6ParamsE)
        /*0008*/ 	.word	0x000000a8


	//----- nvinfo : EIATTR_FRAME_SIZE
	.align		4
.L_15:
        /*000c*/ 	.byte	0x04, 0x11
        /*000e*/ 	.short	(.L_17 - .L_16)
	.align		4
.L_16:
        /*0010*/ 	.word	index@(_ZN7cutlass13device_kernelINS_4fmha6kernel28FmhaKernelTmaWarpSpecializedINS1_10collective33FmhaBwdMainloopTmaWarpSpecializedINS_6half_tEfN4cute5tupleIJNS7_1CILi64EEENS9_ILi128EEESA_EEENS4_16FusionBwdAdapterINS4_14ResidualFusionEEEJEEENS4_17FmhaBwdEpilogueKVIS6_fNS8_IJSA_SA_SA_EEEEENS2_23TileSchedulerBwdAdapterINS2_23IndividualTileSchedulerEEEJEEEEEvNT_6ParamsE)
        /*0014*/ 	.word	0x000000a0


	//----- nvinfo : EIATTR_MIN_STACK_SIZE
	.align		4
.L_17:
        /*0018*/ 	.byte	0x04, 0x12
        /*001a*/ 	.short	(.L_19 - .L_18)
	.align		4
.L_18:
        /*001c*/ 	.word	index@(_ZN7cutlass13device_kernelINS_4fmha6kernel28FmhaKernelTmaWarpSpecializedINS1_10collective33FmhaBwdMainloopTmaWarpSpecializedINS_6half_tEfN4cute5tupleIJNS7_1CILi64EEENS9_ILi128EEESA_EEENS4_16FusionBwdAdapterINS4_14ResidualFusionEEEJEEENS4_17FmhaBwdEpilogueKVIS6_fNS8_IJSA_SA_SA_EEEEENS2_23TileSchedulerBwdAdapterINS2_23IndividualTileSchedulerEEEJEEEEEvNT_6ParamsE)
        /*0020*/ 	.word	0x000000a0
.L_19:


//--------------------- .nv.compat                --------------------------
	.section	.nv.compat,"",@"SHT_CUDA_COMPAT_INFO"
	.align	4
        /*0000*/ 	.byte	0x02, 0x09, 0x01, 0x00, 0x02, 0x02, 0x04, 0x00, 0x02, 0x05, 0x05, 0x00, 0x03, 0x07, 0x01, 0x01
        /*0010*/ 	.byte	0x02, 0x03, 0x01, 0x00, 0x02, 0x06, 0x01, 0x00, 0x04, 0x0b, 0x08, 0x00, 0x00, 0x00, 0x00, 0x00
        /*0020*/ 	.byte	0x00, 0x00, 0x00, 0x00


//--------------------- .nv.info._ZN7cutlass13device_kernelINS_4fmha6kernel28FmhaKernelTmaWarpSpecializedINS1_10collective33FmhaBwdMainloopTmaWarpSpecializedINS_6half_tEfN4cute5tupleIJNS7_1CILi64EEENS9_ILi128EEESA_EEENS4_16FusionBwdAdapterINS4_14ResidualFusionEEEJEEENS4_17FmhaBwdEpilogueKVIS6_fNS8_IJSA_SA_SA_EEEEENS2_23TileSchedulerBwdAdapterINS2_23IndividualTileSchedulerEEEJEEEEEvNT_6ParamsE --------------------------
	.section	.nv.info._ZN7cutlass13device_kernelINS_4fmha6kernel28FmhaKernelTmaWarpSpecializedINS1_10collective33FmhaBwdMainloopTmaWarpSpecializedINS_6half_tEfN4cute5tupleIJNS7_1CILi64EEENS9_ILi128EEESA_EEENS4_16FusionBwdAdapterINS4_14ResidualFusionEEEJEEENS4_17FmhaBwdEpilogueKVIS6_fNS8_IJSA_SA_SA_EEEEENS2_23TileSchedulerBwdAdapterINS2_23IndividualTileSchedulerEEEJEEEEEvNT_6ParamsE,"",@"SHT_CUDA_INFO"
	.sectionflags	@""
	.align	4


	//----- nvinfo : EIATTR_CUDA_API_VERSION
	.align		4
        /*0000*/ 	.byte	0x04, 0x37
        /*0002*/ 	.short	(.L_21 - .L_20)
.L_20:
        /*0004*/ 	.word	0x00000082


	//----- nvinfo : EIATTR_KPARAM_INFO
	.align		4
.L_21:
        /*0008*/ 	.byte	0x04, 0x17
        /*000a*/ 	.short	(.L_23 - .L_22)
.L_22:
        /*000c*/ 	.word	0x00000000
        /*0010*/ 	.short	0x0000
        /*0012*/ 	.short	0x0070
        /*0014*/ 	.byte	0x00, 0xf0, 0x01, 0x3a


	//----- nvinfo : EIATTR_SPARSE_MMA_MASK
	.align		4
.L_23:
        /*0018*/ 	.byte	0x03, 0x50
        /*001a*/ 	.short	0x0000


	//----- nvinfo : EIATTR_MAXREG_COUNT
	.align		4
        /*001c*/ 	.byte	0x03, 0x1b
        /*001e*/ 	.short	0x00a8


	//----- nvinfo : EIATTR_NUM_BARRIERS
	.align		4
        /*0020*/ 	.byte	0x02, 0x4c
        /*0022*/ 	.byte	0x02
	.zero		1


	//----- nvinfo : EIATTR_EXTERNS
	.align		4
        /*0024*/ 	.byte	0x04, 0x0f
        /*0026*/ 	.short	(.L_25 - .L_24)


	//   ....[0]....
	.align		4
.L_24:
        /*0028*/ 	.word	index@(__assertfail)


	//----- nvinfo : EIATTR_ANNOTATIONS
	.align		4
.L_25:
        /*002c*/ 	.byte	0x04, 0x55
        /*002e*/ 	.short	(.L_27 - .L_26)


	//   ....[0]....
.L_26:
        /*0030*/ 	.word	0x00000001
        /*0034*/ 	.byte	0x40, 0x69, 0x00, 0x00, 0x01, 0x00, 0x00, 0x00, 0x80, 0x69, 0x00, 0x00, 0x01, 0x00, 0x00, 0x00
        /*0044*/ 	.byte	0xe0, 0x69, 0x00, 0x00, 0x01, 0x00, 0x00, 0x00, 0x20, 0x6a, 0x00, 0x00, 0x01, 0x00, 0x00, 0x00
        /*0054*/ 	.byte	0x80, 0x6a, 0x00, 0x00, 0x01, 0x00, 0x00, 0x00, 0x50, 0x6b, 0x00, 0x00, 0x01, 0x00, 0x00, 0x00
        /*0064*/ 	.byte	0x90, 0x6b, 0x00, 0x00, 0x01, 0x00, 0x00, 0x00, 0x30, 0x6e, 0x00, 0x00, 0x01, 0x00, 0x00, 0x00
        /*0074*/ 	.byte	0x70, 0x6e, 0x00, 0x00, 0x01, 0x00, 0x00, 0x00, 0xb0, 0x6e, 0x00, 0x00, 0x01, 0x00, 0x00, 0x00
        /*0084*/ 	.byte	0xf0, 0x6e, 0x00, 0x00, 0x01, 0x00, 0x00, 0x00, 0x00, 0x6f, 0x00, 0x00, 0x01, 0x00, 0x00, 0x00
        /*0094*/ 	.byte	0x00, 0x70, 0x00, 0x00, 0x01, 0x00, 0x00, 0x00, 0x10, 0x70, 0x00, 0x00


	//----- nvinfo : EIATTR_MERCURY_ISA_VERSION
	.align		4
.L_27:
        /*00a0*/ 	.byte	0x03, 0x5f
        /*00a2*/ 	.short	0x0101


	//----- nvinfo : EIATTR_INT_WARP_WIDE_INSTR_OFFSETS
	.align		4
        /*00a4*/ 	.byte	0x04, 0x31
        /*00a6*/ 	.short	(.L_29 - .L_28)


	//   ....[0]....
.L_28:
        /*00a8*/ 	.word	0x000007e0


	//   ....[1]....
        /*00ac*/ 	.word	0x000007f0


	//   ....[2]....
        /*00b0*/ 	.word	0x00000800


	//   ....[3]....
        /*00b4*/ 	.word	0x00000810


	//   ....[4]....
        /*00b8*/ 	.word	0x000008a0


	//----- nvinfo : EIATTR_COOP_GROUP_MASK_REGIDS
	.align		4
.L_29:
        /*00bc*/ 	.byte	0x04, 0x29
        /*00be*/ 	.short	(.L_31 - .L_30)


	//   ....[0]....
.L_30:
        /*00c0*/ 	.word	0xffffffff


	//   ....[1]....
        /*00c4*/ 	.word	0xffffffff


	//   ....[2]....
        /*00c8*/ 	.word	0xffffffff


	//   ....[3]....
        /*00cc*/ 	.word	0xffffffff


	//   ....[4]....
        /*00d0*/ 	.word	0xffffffff


	//   ....[5]....
        /*00d4*/ 	.word	0xffffffff


	//----- nvinfo : EIATTR_COOP_GROUP_INSTR_OFFSETS
	.align		4
.L_31:
        /*00d8*/ 	.byte	0x04, 0x28
        /*00da*/ 	.short	(.L_33 - .L_32)


	//   ....[0]....
.L_32:
        /*00dc*/ 	.word	0x00000060


	//   ....[1]....
        /*00e0*/ 	.word	0x00000090


	//   ....[2]....
        /*00e4*/ 	.word	0x00000250


	//   ....[3]....
        /*00e8*/ 	.word	0x00000480


	//   ....[4]....
        /*00ec*/ 	.word	0x00000620


	//   ....[5]....
        /*00f0*/ 	.word	0x00000780


	//----- nvinfo : EIATTR_REG_RECONFIG
	.align		4
.L_33:
        /*00f4*/ 	.byte	0x01, 0x54
	.zero		2


	//----- nvinfo : EIATTR_SYSCALL_OFFSETS
	.align		4
        /*00f8*/ 	.byte	0x04, 0x46
        /*00fa*/ 	.short	(.L_35 - .L_34)


	//   ....[0]....
.L_34:
        /*00fc*/ 	.word	0x00005290


	//   ....[1]....
        /*0100*/ 	.word	0x000053e0


	//   ....[2]....
        /*0104*/ 	.word	0x00005a70


	//   ....[3]....
        /*0108*/ 	.word	0x00005ba0


	//----- nvinfo : EIATTR_MBARRIER_INSTR_OFFSETS
	.align		4
.L_35:
        /*010c*/ 	.byte	0x04, 0x39
        /*010e*/ 	.short	(.L_37 - .L_36)


	//   ....[0]....
.L_36:
        /*0110*/ 	.word	0x000003f0
        /*0114*/ 	.word	0x000000ff
        /*0118*/ 	.word	0x0001c440
        /*011c*/ 	.short	0x0100
        /*011e*/ 	.byte	0x06
	.zero		1


	//   ....[1]....
        /*0120*/ 	.word	0x00000400
        /*0124*/ 	.word	0x000000ff
        /*0128*/ 	.word	0x0001c460
        /*012c*/ 	.short	0x0100
        /*012e*/ 	.byte	0x06
	.zero		1


	//   ....[2]....
        /*0130*/ 	.word	0x00000410
        /*0134*/ 	.word	0x000000ff
        /*0138*/ 	.word	0x0001c448
        /*013c*/ 	.short	0x0100
        /*013e*/ 	.byte	0x06
	.zero		1


	//   ....[3]....
        /*0140*/ 	.word	0x00000420
        /*0144*/ 	.word	0x000000ff
        /*0148*/ 	.word	0x0001c468
        /*014c*/ 	.short	0x0100
        /*014e*/ 	.byte	0x06
	.zero		1


	//   ....[4]....
        /*0150*/ 	.word	0x00000430
        /*0154*/ 	.word	0x000000ff
        /*0158*/ 	.word	0x0001c450
        /*015c*/ 	.short	0x0100
        /*015e*/ 	.byte	0x06
	.zero		1


	//   ....[5]....
        /*0160*/ 	.word	0x00000440
        /*0164*/ 	.word	0x000000ff
        /*0168*/ 	.word	0x0001c470
        /*016c*/ 	.short	0x0100
        /*016e*/ 	.byte	0x06
	.zero		1


	//   ....[6]....
        /*0170*/ 	.word	0x00000450
        /*0174*/ 	.word	0x000000ff
        /*0178*/ 	.word	0x0001c458
        /*017c*/ 	.short	0x0100
        /*017e*/ 	.byte	0x06
	.zero		1


	//   ....[7]....
        /*0180*/ 	.word	0x00000460
        /*0184*/ 	.word	0x000000ff
        /*0188*/ 	.word	0x0001c478
        /*018c*/ 	.short	0x0100
        /*018e*/ 	.byte	0x06
	.zero		1


	//   ....[8]....
        /*0190*/ 	.word	0x00000590
        /*0194*/ 	.word	0x000000ff
        /*0198*/ 	.word	0x0001c400
        /*019c*/ 	.short	0x0100
        /*019e*/ 	.byte	0x06
	.zero		1


	//   ....[9]....
        /*01a0*/ 	.word	0x000005a0
        /*01a4*/ 	.word	0x000000ff
        /*01a8*/ 	.word	0x0001c420
        /*01ac*/ 	.short	0x0100
        /*01ae*/ 	.byte	0x06
	.zero		1


	//   ....[10]....
        /*01b0*/ 	.word	0x000005b0
        /*01b4*/ 	.word	0x000000ff
        /*01b8*/ 	.word	0x0001c408
        /*01bc*/ 	.short	0x0100
        /*01be*/ 	.byte	0x06
	.zero		1


	//   ....[11]....
        /*01c0*/ 	.word	0x000005c0
        /*01c4*/ 	.word	0x000000ff
        /*01c8*/ 	.word	0x0001c428
        /*01cc*/ 	.short	0x0100
        /*01ce*/ 	.byte	0x06
	.zero		1


	//   ....[12]....
        /*01d0*/ 	.word	0x000005d0
        /*01d4*/ 	.word	0x000000ff
        /*01d8*/ 	.word	0x0001c410
        /*01dc*/ 	.short	0x0100
        /*01de*/ 	.byte	0x06
	.zero		1


	//   ....[13]....
        /*01e0*/ 	.word	0x000005e0
        /*01e4*/ 	.word	0x000000ff
        /*01e8*/ 	.word	0x0001c430
        /*01ec*/ 	.short	0x0100
        /*01ee*/ 	.byte	0x06
	.zero		1


	//   ....[14]....
        /*01f0*/ 	.word	0x000005f0
        /*01f4*/ 	.word	0x000000ff
        /*01f8*/ 	.word	0x0001c418
        /*01fc*/ 	.short	0x0100
        /*01fe*/ 	.byte	0x06
	.zero		1


	//   ....[15]....
        /*0200*/ 	.word	0x00000600
        /*0204*/ 	.word	0x000000ff
        /*0208*/ 	.word	0x0001c438
        /*020c*/ 	.short	0x0100
        /*020e*/ 	.byte	0x06
	.zero		1


	//   ....[16]....
        /*0210*/ 	.word	0x00000730
        /*0214*/ 	.word	0x000000ff
        /*0218*/ 	.word	0x0001c480
        /*021c*/ 	.short	0x0100
        /*021e*/ 	.byte	0x06
	.zero		1


	//   ....[17]....
        /*0220*/ 	.word	0x00000740
        /*0224*/ 	.word	0x000000ff
        /*0228*/ 	.word	0x0001c490
        /*022c*/ 	.short	0x0100
        /*022e*/ 	.byte	0x06
	.zero		1


	//   ....[18]....
        /*0230*/ 	.word	0x00000750
        /*0234*/ 	.word	0x000000ff
        /*0238*/ 	.word	0x0001c488
        /*023c*/ 	.short	0x0100
        /*023e*/ 	.byte	0x06
	.zero		1


	//   ....[19]....
        /*0240*/ 	.word	0x00000760
        /*0244*/ 	.word	0x000000ff
        /*0248*/ 	.word	0x0001c498
        /*024c*/ 	.short	0x0100
        /*024e*/ 	.byte	0x06
	.zero		1


	//   ....[20]....
        /*0250*/ 	.word	0x000008d0
        /*0254*/ 	.word	0x000000ff
        /*0258*/ 	.word	0x0001c4a0
        /*025c*/ 	.short	0x0100
        /*025e*/ 	.byte	0x06
	.zero		1


	//   ....[21]....
        /*0260*/ 	.word	0x000008e0
        /*0264*/ 	.word	0x000000ff
        /*0268*/ 	.word	0x0001c4a8
        /*026c*/ 	.short	0x0100
        /*026e*/ 	.byte	0x06
	.zero		1


	//   ....[22]....
        /*0270*/ 	.word	0x000008f0
        /*0274*/ 	.word	0x000000ff
        /*0278*/ 	.word	0x0001c4b0
        /*027c*/ 	.short	0x0100
        /*027e*/ 	.byte	0x06
	.zero		1


	//   ....[23]....
        /*0280*/ 	.word	0x00000900
        /*0284*/ 	.word	0x000000ff
        /*0288*/ 	.word	0x0001c4b8
        /*028c*/ 	.short	0x0100
        /*028e*/ 	.byte	0x06
	.zero		1


	//   ....[24]....
        /*0290*/ 	.word	0x00000a00
        /*0294*/ 	.word	0x000000ff
        /*0298*/ 	.word	0x0001c4d0
        /*029c*/ 	.short	0x0100
        /*029e*/ 	.byte	0x06
	.zero		1


	//   ....[25]....
        /*02a0*/ 	.word	0x00000a10
        /*02a4*/ 	.word	0x000000ff
        /*02a8*/ 	.word	0x0001c4e0
        /*02ac*/ 	.short	0x0100
        /*02ae*/ 	.byte	0x06
	.zero		1


	//   ....[26]....
        /*02b0*/ 	.word	0x00000a20
        /*02b4*/ 	.word	0x000000ff
        /*02b8*/ 	.word	0x0001c4d8
        /*02bc*/ 	.short	0x0100
        /*02be*/ 	.byte	0x06
	.zero		1


	//   ....[27]....
        /*02c0*/ 	.word	0x00000a30
        /*02c4*/ 	.word	0x000000ff
        /*02c8*/ 	.word	0x0001c4e8
        /*02cc*/ 	.short	0x0100
        /*02ce*/ 	.byte	0x06
	.zero		1


	//   ....[28]....
        /*02d0*/ 	.word	0x00000e20
        /*02d4*/ 	.word	0x000000ff
        /*02d8*/ 	.word	0x0001c440
        /*02dc*/ 	.short	0x010a
        /*02de*/ 	.byte	0x06
	.zero		1


	//   ....[29]....
        /*02e0*/ 	.word	0x00000e60
        /*02e4*/ 	.word	0x000000ff
        /*02e8*/ 	.word	0x0001c448
        /*02ec*/ 	.short	0x010a
        /*02ee*/ 	.byte	0x06
	.zero		1


	//   ....[30]....
        /*02f0*/ 	.word	0x000013c0
        /*02f4*/ 	.word	0x000000ff
        /*02f8*/ 	.word	0x0001c400
        /*02fc*/ 	.short	0x010a
        /*02fe*/ 	.byte	0x0e
	.zero		1


	//   ....[31]....
        /*0300*/ 	.word	0x00001710
        /*0304*/ 	.word	0x000000ff
        /*0308*/ 	.word	0x0001c400
        /*030c*/ 	.short	0x010a
        /*030e*/ 	.byte	0x0f
	.zero		1


	//   ....[32]....
        /*0310*/ 	.word	0x00002100
        /*0314*/ 	.word	0x000000ff
        /*0318*/ 	.word	0x00000000
        /*031c*/ 	.short	0x010a
        /*031e*/ 	.byte	0x0e
	.zero		1


	//   ....[33]....
        /*0320*/ 	.word	0x000023a0
        /*0324*/ 	.word	0x000000ff
        /*0328*/ 	.word	0x00000000
        /*032c*/ 	.short	0x0101
        /*032e*/ 	.byte	0x10
	.zero		1


	//   ....[34]....
        /*0330*/ 	.word	0x00003810
        /*0334*/ 	.word	0x000000ff
        /*0338*/ 	.word	0x0001c4a0
        /*033c*/ 	.short	0x010a
        /*033e*/ 	.byte	0x0e
	.zero		1


	//   ....[35]....
        /*0340*/ 	.word	0x00003a00
        /*0344*/ 	.word	0x000000ff
        /*0348*/ 	.word	0x0001c4a0
        /*034c*/ 	.short	0x0101
        /*034e*/ 	.byte	0x0e
	.zero		1


	//   ....[36]....
        /*0350*/ 	.word	0x00003ce0
        /*0354*/ 	.word	0x00000003
        /*0358*/ 	.word	0x0001c490
        /*035c*/ 	.short	0x010a
        /*035e*/ 	.byte	0x3f
	.zero		1


	//   ....[37]....
        /*0360*/ 	.word	0x00003d20
        /*0364*/ 	.word	0x00000003
        /*0368*/ 	.word	0x0001c480
        /*036c*/ 	.short	0x0101
        /*036e*/ 	.byte	0x3f
	.zero		1


	//   ....[38]....
        /*0370*/ 	.word	0x00003d70
        /*0374*/ 	.word	0x000000ff
        /*0378*/ 	.word	0x00000000
        /*037c*/ 	.short	0x010a
        /*037e*/ 	.byte	0x0e
	.zero		1


	//   ....[39]....
        /*0380*/ 	.word	0x000043a0
        /*0384*/ 	.word	0x000000ff
        /*0388*/ 	.word	0x00000000
        /*038c*/ 	.short	0x0101
        /*038e*/ 	.byte	0x19
	.zero		1


	//   ....[40]....
        /*0390*/ 	.word	0x000043f0
        /*0394*/ 	.word	0x00000043
        /*0398*/ 	.word	0x0001c490
        /*039c*/ 	.short	0x010a
        /*039e*/ 	.byte	0x3f
	.zero		1


	//   ....[41]....
        /*03a0*/ 	.word	0x00004c20
        /*03a4*/ 	.word	0x00000043
        /*03a8*/ 	.word	0x0001c480
        /*03ac*/ 	.short	0x0101
        /*03ae*/ 	.byte	0x3f
	.zero		1


	//   ....[42]....
        /*03b0*/ 	.word	0x00004d50
        /*03b4*/ 	.word	0x000000ff
        /*03b8*/ 	.word	0x00000000
        /*03bc*/ 	.short	0x0101
        /*03be*/ 	.byte	0x0e
	.zero		1


	//   ....[43]....
        /*03c0*/ 	.word	0x00004e00
        /*03c4*/ 	.word	0x000000ff
        /*03c8*/ 	.word	0x00000000
        /*03cc*/ 	.short	0x0101
        /*03ce*/ 	.byte	0x05
	.zero		1


	//   ....[44]....
        /*03d0*/ 	.word	0x00004f40
        /*03d4*/ 	.word	0x000000ff
        /*03d8*/ 	.word	0x00000000
        /*03dc*/ 	.short	0x0101
        /*03de*/ 	.byte	0x05
	.zero		1


	//   ....[45]....
        /*03e0*/ 	.word	0x00004fb0
        /*03e4*/ 	.word	0x000000ff
        /*03e8*/ 	.word	0x00000000
        /*03ec*/ 	.short	0x0101
        /*03ee*/ 	.byte	0x06
	.zero		1


	//   ....[46]....
        /*03f0*/ 	.word	0x00005050
        /*03f4*/ 	.word	0x00000003
        /*03f8*/ 	.word	0x0001c490
        /*03fc*/ 	.short	0x010a
        /*03fe*/ 	.byte	0x3f
	.zero		1


	//   ....[47]....
        /*0400*/ 	.word	0x00005100
        /*0404*/ 	.word	0x000000ad
        /*0408*/ 	.word	0x0001c490
        /*040c*/ 	.short	0x010a
        /*040e*/ 	.byte	0x3f
	.zero		1


	//   ....[48]....
        /*0410*/ 	.word	0x00005170
        /*0414*/ 	.word	0x000000ff
        /*0418*/ 	.word	0x0001c4a0
        /*041c*/ 	.short	0x010a
        /*041e*/ 	.byte	0x04
	.zero		1


	//   ....[49]....
        /*0420*/ 	.word	0x00006040
        /*0424*/ 	.word	0x000000ff
        /*0428*/ 	.word	0x0001c4a0
        /*042c*/ 	.short	0x0101
        /*042e*/ 	.byte	0x24
	.zero		1


	//   ....[50]....
        /*0430*/ 	.word	0x000061d0
        /*0434*/ 	.word	0x000000ff
        /*0438*/ 	.word	0x0001c480
        /*043c*/ 	.short	0x010a
        /*043e*/ 	.byte	0x04
	.zero		1


	//   ....[51]....
        /*0440*/ 	.word	0x00006810
        /*0444*/ 	.word	0x000000ff
        /*0448*/ 	.word	0x0001c480
        /*044c*/ 	.short	0x010a
        /*044e*/ 	.byte	0x08
	.zero		1


	//   ....[52]....
        /*0450*/ 	.word	0x00006900
        /*0454*/ 	.word	0x000000ff
        /*0458*/ 	.word	0x00000000
        /*045c*/ 	.short	0x0101
        /*045e*/ 	.byte	0x08
	.zero		1


	//   ....[53]....
        /*0460*/ 	.word	0x00007560
        /*0464*/ 	.word	0x000000ff
        /*0468*/ 	.word	0x00000000
        /*046c*/ 	.short	0x0101
        /*046e*/ 	.byte	0x06
	.zero		1


	//   ....[54]....
        /*0470*/ 	.word	0x00007660
        /*0474*/ 	.word	0x00000004
        /*0478*/ 	.word	0x0001c460
        /*047c*/ 	.short	0x010a
        /*047e*/ 	.byte	0x3f
	.zero		1


	//   ....[55]....
        /*0480*/ 	.word	0x000078b0
        /*0484*/ 	.word	0x00000005
        /*0488*/ 	.word	0x0001c420
        /*048c*/ 	.short	0x010a
        /*048e*/ 	.byte	0x3f
	.zero		1


	//   ....[56]....
        /*0490*/ 	.word	0x00007b80
        /*0494*/ 	.word	0x00000005
        /*0498*/ 	.word	0x0001c460
        /*049c*/ 	.short	0x010a
        /*049e*/ 	.byte	0x3f
	.zero		1


	//   ....[57]....
        /*04a0*/ 	.word	0x00007e00
        /*04a4*/ 	.word	0x00000006
        /*04a8*/ 	.word	0x0001c460
        /*04ac*/ 	.short	0x010a
        /*04ae*/ 	.byte	0x3f
	.zero		1


	//   ....[58]....
        /*04b0*/ 	.word	0x000080c0
        /*04b4*/ 	.word	0x00000006
        /*04b8*/ 	.word	0x0001c420
        /*04bc*/ 	.short	0x010a
        /*04be*/ 	.byte	0x3f
	.zero		1


	//   ....[59]....
        /*04c0*/ 	.word	0x000083c0
        /*04c4*/ 	.word	0x00000006
        /*04c8*/ 	.word	0x0001c460
        /*04cc*/ 	.short	0x010a
        /*04ce*/ 	.byte	0x3f
	.zero		1


	//   ....[60]....
        /*04d0*/ 	.word	0x000086e0
        /*04d4*/ 	.word	0x00000006
        /*04d8*/ 	.word	0x0001c420
        /*04dc*/ 	.short	0x010a
        /*04de*/ 	.byte	0x3f
	.zero		1


	//   ....[61]....
        /*04e0*/ 	.word	0x00008ad0
        /*04e4*/ 	.word	0x00000006
        /*04e8*/ 	.word	0x0001c420
        /*04ec*/ 	.short	0x010a
        /*04ee*/ 	.byte	0x3f
	.zero		1


	//   ....[62]....
        /*04f0*/ 	.word	0x00008eb0
        /*04f4*/ 	.word	0x00000003
        /*04f8*/ 	.word	0x0001c440
        /*04fc*/ 	.short	0x010a
        /*04fe*/ 	.byte	0x3f
	.zero		1


	//   ....[63]....
        /*0500*/ 	.word	0x00008f10
        /*0504*/ 	.word	0x00000005
        /*0508*/ 	.word	0x0001c448
        /*050c*/ 	.short	0x010a
        /*050e*/ 	.byte	0x3f
	.zero		1


	//   ....[64]....
        /*0510*/ 	.word	0x00008f70
        /*0514*/ 	.word	0x00000003
        /*0518*/ 	.word	0x0001c400
        /*051c*/ 	.short	0x010a
        /*051e*/ 	.byte	0x3f
	.zero		1


	//   ....[65]....
        /*0520*/ 	.word	0x00008fd0
        /*0524*/ 	.word	0x00000007
        /*0528*/ 	.word	0x0001c400
        /*052c*/ 	.short	0x010a
        /*052e*/ 	.byte	0x3f
	.zero		1


	//   ....[66]....
        /*0530*/ 	.word	0x00009030
        /*0534*/ 	.word	0x00000004
        /*0538*/ 	.word	0x00000000
        /*053c*/ 	.short	0x010a
        /*053e*/ 	.byte	0x3f
	.zero		1


	//   ....[67]....
        /*0540*/ 	.word	0x00009090
        /*0544*/ 	.word	0x0000000f
        /*0548*/ 	.word	0x0001c4a0
        /*054c*/ 	.short	0x010a
        /*054e*/ 	.byte	0x3f
	.zero		1


	//   ....[68]....
        /*0550*/ 	.word	0x000090e0
        /*0554*/ 	.word	0x00000003
        /*0558*/ 	.word	0x0001c490
        /*055c*/ 	.short	0x010a
        /*055e*/ 	.byte	0x3f
	.zero		1


	//   ....[69]....
        /*0560*/ 	.word	0x00009140
        /*0564*/ 	.word	0x00000003
        /*0568*/ 	.word	0x00000000
        /*056c*/ 	.short	0x010a
        /*056e*/ 	.byte	0x3f
	.zero		1


	//   ....[70]....
        /*0570*/ 	.word	0x00009190
        /*0574*/ 	.word	0x00000043
        /*0578*/ 	.word	0x0001c490
        /*057c*/ 	.short	0x010a
        /*057e*/ 	.byte	0x3f
	.zero		1


	//   ....[71]....
        /*0580*/ 	.word	0x000091e0
        /*0584*/ 	.word	0x00000003
        /*0588*/ 	.word	0x0001c490
        /*058c*/ 	.short	0x010a
        /*058e*/ 	.byte	0x3f
	.zero		1


	//   ....[72]....
        /*0590*/ 	.word	0x00009230
        /*0594*/ 	.word	0x000000ad
        /*0598*/ 	.word	0x0001c490
        /*059c*/ 	.short	0x010a
        /*059e*/ 	.byte	0x3f
	.zero		1


	//   ....[73]....
        /*05a0*/ 	.word	0x00009290
        /*05a4*/ 	.word	0x00000003
        /*05a8*/ 	.word	0x0001c4a0
        /*05ac*/ 	.short	0x010a
        /*05ae*/ 	.byte	0x3f
	.zero		1


	//   ....[74]....
        /*05b0*/ 	.word	0x000092f0
        /*05b4*/ 	.word	0x00000003
        /*05b8*/ 	.word	0x0001c480
        /*05bc*/ 	.short	0x010a
        /*05be*/ 	.byte	0x3f
	.zero		1


	//   ....[75]....
        /*05c0*/ 	.word	0x00009350
        /*05c4*/ 	.word	0x00000008
        /*05c8*/ 	.word	0x0001c480
        /*05cc*/ 	.short	0x010a
        /*05ce*/ 	.byte	0x3f
	.zero		1


	//   ....[76]....
        /*05d0*/ 	.word	0x000093a0
        /*05d4*/ 	.word	0x00000004
        /*05d8*/ 	.word	0x0001c460
        /*05dc*/ 	.short	0x010a
        /*05de*/ 	.byte	0x3f
	.zero		1


	//   ....[77]....
        /*05e0*/ 	.word	0x000093f0
        /*05e4*/ 	.word	0x00000005
        /*05e8*/ 	.word	0x0001c420
        /*05ec*/ 	.short	0x010a
        /*05ee*/ 	.byte	0x3f
	.zero		1


	//   ....[78]....
        /*05f0*/ 	.word	0x00009440
        /*05f4*/ 	.word	0x00000005
        /*05f8*/ 	.word	0x0001c460
        /*05fc*/ 	.short	0x010a
        /*05fe*/ 	.byte	0x3f
	.zero		1


	//   ....[79]....
        /*0600*/ 	.word	0x00009490
        /*0604*/ 	.word	0x00000006
        /*0608*/ 	.word	0x0001c460
        /*060c*/ 	.short	0x010a
        /*060e*/ 	.byte	0x3f
	.zero		1


	//   ....[80]....
        /*0610*/ 	.word	0x000094e0
        /*0614*/ 	.word	0x00000006
        /*0618*/ 	.word	0x0001c420
        /*061c*/ 	.short	0x010a
        /*061e*/ 	.byte	0x3f
	.zero		1


	//   ....[81]....
        /*0620*/ 	.word	0x00009530
        /*0624*/ 	.word	0x00000006
        /*0628*/ 	.word	0x0001c460
        /*062c*/ 	.short	0x010a
        /*062e*/ 	.byte	0x3f
	.zero		1


	//   ....[82]....
        /*0630*/ 	.word	0x00009580
        /*0634*/ 	.word	0x00000006
        /*0638*/ 	.word	0x0001c420
        /*063c*/ 	.short	0x010a
        /*063e*/ 	.byte	0x3f
	.zero		1


	//   ....[83]....
        /*0640*/ 	.word	0x000095d0
        /*0644*/ 	.word	0x00000006
        /*0648*/ 	.word	0x0001c420
        /*064c*/ 	.short	0x010a
        /*064e*/ 	.byte	0x3f
	.zero		1


	//----- nvinfo : EIATTR_NUM_MBARRIERS
	.align		4
.L_37:
        /*0650*/ 	.byte	0x03, 0x38
        /*0652*/ 	.short	0x001c


	//----- nvinfo : EIATTR_EXIT_INSTR_OFFSETS
	.align		4
        /*0654*/ 	.byte	0x04, 0x1c
        /*0656*/ 	.short	(.L_39 - .L_38)


	//   ....[0]....
.L_38:
        /*0658*/ 	.word	0x00000ad0


	//   ....[1]....
        /*065c*/ 	.word	0x00006050


	//   ....[2]....
        /*0660*/ 	.word	0x000060b0


	//   ....[3]....
        /*0664*/ 	.word	0x00007570


	//   ....[4]....
        /*0668*/ 	.word	0x000085b0


	//   ....[5]....
        /*066c*/ 	.word	0x00008e90


	//----- nvinfo : EIATTR_MAX_THREADS
	.align		4
.L_39:
        /*0670*/ 	.byte	0x04, 0x05
        /*0672*/ 	.short	(.L_41 - .L_40)
.L_40:
        /*0674*/ 	.word	0x00000180
        /*0678*/ 	.word	0x00000001
        /*067c*/ 	.word	0x00000001


	//----- nvinfo : EIATTR_CRS_STACK_SIZE
	.align		4
.L_41:
        /*0680*/ 	.byte	0x04, 0x1e
        /*0682*/ 	.short	(.L_43 - .L_42)
.L_42:
        /*0684*/ 	.word	0x00000000


	//----- nvinfo : EIATTR_CBANK_PARAM_SIZE
	.align		4
.L_43:
        /*0688*/ 	.byte	0x03, 0x19
        /*068a*/ 	.short	0x0ef0


	//----- nvinfo : EIATTR_PARAM_CBANK
	.align		4
        /*068c*/ 	.byte	0x04, 0x0a
        /*068e*/ 	.short	(.L_45 - .L_44)
	.align		4
.L_44:
        /*0690*/ 	.word	index@(.nv.constant0._ZN7cutlass13device_kernelINS_4fmha6kernel28FmhaKernelTmaWarpSpecializedINS1_10collective33FmhaBwdMainloopTmaWarpSpecializedINS_6half_tEfN4cute5tupleIJNS7_1CILi64EEENS9_ILi128EEESA_EEENS4_16FusionBwdAdapterINS4_14ResidualFusionEEEJEEENS4_17FmhaBwdEpilogueKVIS6_fNS8_IJSA_SA_SA_EEEEENS2_23TileSchedulerBwdAdapterINS2_23IndividualTileSchedulerEEEJEEEEEvNT_6ParamsE)
        /*0694*/ 	.short	0x0210
        /*0696*/ 	.short	0x0ef0


	//----- nvinfo : EIATTR_SW_WAR
	.align		4
.L_45:
        /*0698*/ 	.byte	0x04, 0x36
        /*069a*/ 	.short	(.L_47 - .L_46)
.L_46:
        /*069c*/ 	.word	0x00000008
.L_47:


//--------------------- .nv.callgraph             --------------------------
	.section	.nv.callgraph,"",@"SHT_CUDA_CALLGRAPH"
	.align	4
	.sectionentsize	8
	.align		4
        /*0000*/ 	.word	0x00000000
	.align		4
        /*0004*/ 	.word	0xffffffff
	.align		4
        /*0008*/ 	.word	index@(_ZN7cutlass13device_kernelINS_4fmha6kernel28FmhaKernelTmaWarpSpecializedINS1_10collective33FmhaBwdMainloopTmaWarpSpecializedINS_6half_tEfN4cute5tupleIJNS7_1CILi64EEENS9_ILi128EEESA_EEENS4_16FusionBwdAdapterINS4_14ResidualFusionEEEJEEENS4_17FmhaBwdEpilogueKVIS6_fNS8_IJSA_SA_SA_EEEEENS2_23TileSchedulerBwdAdapterINS2_23IndividualTileSchedulerEEEJEEEEEvNT_6ParamsE)
	.align		4
        /*000c*/ 	.word	index@(__assertfail)
	.align		4
        /*0010*/ 	.word	0x00000000
	.align		4
        /*0014*/ 	.word	0xfffffffe
	.align		4
        /*0018*/ 	.word	0x00000000
	.align		4
        /*001c*/ 	.word	0xfffffffd
	.align		4
        /*0020*/ 	.word	0x00000000
	.align		4
        /*0024*/ 	.word	0xfffffffc


//--------------------- .nv.constant4             --------------------------
	.section	.nv.constant4,"a",@progbits
	.align	8
	.align		8
.nv.constant4:
        /*0000*/ 	.dword	__assertfail
	.align		8
        /*0008*/ 	.dword	__unnamed_1
	.align		8
        /*0010*/ 	.dword	_ZN39_INTERNAL_04299a2c_4_k_cu_2555cbc4_38674cuda3std3__45__cpo5beginE
	.align		8
        /*0018*/ 	.dword	_ZN39_INTERNAL_04299a2c_4_k_cu_2555cbc4_38674cuda3std3__45__cpo3endE
	.align		8
        /*0020*/ 	.dword	_ZN39_INTERNAL_04299a2c_4_k_cu_2555cbc4_38674cuda3std3__45__cpo6cbeginE
	.align		8
        /*0028*/ 	.dword	_ZN39_INTERNAL_04299a2c_4_k_cu_2555cbc4_38674cuda3std3__45__cpo4cendE
	.align		8
        /*0030*/ 	.dword	_ZN39_INTERNAL_04299a2c_4_k_cu_2555cbc4_38674cuda3std3__441_GLOBAL__N__04299a2c_4_k_cu_2555cbc4_38676ignoreE
	.align		8
        /*0038*/ 	.dword	_ZN39_INTERNAL_04299a2c_4_k_cu_2555cbc4_38674cuda3std3__419piecewise_constructE
	.align		8
        /*0040*/ 	.dword	_ZN39_INTERNAL_04299a2c_4_k_cu_2555cbc4_38674cuda3std3__48in_placeE
	.align		8
        /*0048*/ 	.dword	_ZN39_INTERNAL_04299a2c_4_k_cu_2555cbc4_38674cuda3std6ranges3__45__cpo4swapE
	.align		8
        /*0050*/ 	.dword	_ZN39_INTERNAL_04299a2c_4_k_cu_2555cbc4_38674cuda3std6ranges3__45__cpo9iter_moveE
	.align		8
        /*0058*/ 	.dword	_ZN39_INTERNAL_04299a2c_4_k_cu_2555cbc4_38674cute7productE
	.align		8
        /*0060*/ 	.dword	_ZN39_INTERNAL_04299a2c_4_k_cu_2555cbc4_38674cute1_E
	.align		8
        /*0068*/ 	.dword	$str$24
	.align		8
        /*0070*/ 	.dword	$str$25


//--------------------- .text._ZN7cutlass13device_kernelINS_4fmha6kernel28FmhaKernelTmaWarpSpecializedINS1_10collective33FmhaBwdMainloopTmaWarpSpecializedINS_6half_tEfN4cute5tupleIJNS7_1CILi64EEENS9_ILi128EEESA_EEENS4_16FusionBwdAdapterINS4_14ResidualFusionEEEJEEENS4_17FmhaBwdEpilogueKVIS6_fNS8_IJSA_SA_SA_EEEEENS2_23TileSchedulerBwdAdapterINS2_23IndividualTileSchedulerEEEJEEEEEvNT_6ParamsE --------------------------
	.section	.text._ZN7cutlass13device_kernelINS_4fmha6kernel28FmhaKernelTmaWarpSpecializedINS1_10collective33FmhaBwdMainloopTmaWarpSpecializedINS_6half_tEfN4cute5tupleIJNS7_1CILi64EEENS9_ILi128EEESA_EEENS4_16FusionBwdAdapterINS4_14ResidualFusionEEEJEEENS4_17FmhaBwdEpilogueKVIS6_fNS8_IJSA_SA_SA_EEEEENS2_23TileSchedulerBwdAdapterINS2_23IndividualTileSchedulerEEEJEEEEEvNT_6ParamsE,"ax",@progbits
	.align	128
.text._ZN7cutlass13device_kernelINS_4fmha6kernel28FmhaKernelTmaWarpSpecializedINS1_10collective33FmhaBwdMainloopTmaWarpSpecializedINS_6half_tEfN4cute5tupleIJNS7_1CILi64EEENS9_ILi128EEESA_EEENS4_16FusionBwdAdapterINS4_14ResidualFusionEEEJEEENS4_17FmhaBwdEpilogueKVIS6_fNS8_IJSA_SA_SA_EEEEENS2_23TileSchedulerBwdAdapterINS2_23IndividualTileSchedulerEEEJEEEEEvNT_6ParamsE:
        .type           _ZN7cutlass13device_kernelINS_4fmha6kernel28FmhaKernelTmaWarpSpecializedINS1_10collective33FmhaBwdMainloopTmaWarpSpecializedINS_6half_tEfN4cute5tupleIJNS7_1CILi64EEENS9_ILi128EEESA_EEENS4_16FusionBwdAdapterINS4_14ResidualFusionEEEJEEENS4_17FmhaBwdEpilogueKVIS6_fNS8_IJSA_SA_SA_EEEEENS2_23TileSchedulerBwdAdapterINS2_23IndividualTileSchedulerEEEJEEEEEvNT_6ParamsE,@function
        .size           _ZN7cutlass13device_kernelINS_4fmha6kernel28FmhaKernelTmaWarpSpecializedINS1_10collective33FmhaBwdMainloopTmaWarpSpecializedINS_6half_tEfN4cute5tupleIJNS7_1CILi64EEENS9_ILi128EEESA_EEENS4_16FusionBwdAdapterINS4_14ResidualFusionEEEJEEENS4_17FmhaBwdEpilogueKVIS6_fNS8_IJSA_SA_SA_EEEEENS2_23TileSchedulerBwdAdapterINS2_23IndividualTileSchedulerEEEJEEEEEvNT_6ParamsE,(.L_x_149 - _ZN7cutlass13device_kernelINS_4fmha6kernel28FmhaKernelTmaWarpSpecializedINS1_10collective33FmhaBwdMainloopTmaWarpSpecializedINS_6half_tEfN4cute5tupleIJNS7_1CILi64EEENS9_ILi128EEESA_EEENS4_16FusionBwdAdapterINS4_14ResidualFusionEEEJEEENS4_17FmhaBwdEpilogueKVIS6_fNS8_IJSA_SA_SA_EEEEENS2_23TileSchedulerBwdAdapterINS2_23IndividualTileSchedulerEEEJEEEEEvNT_6ParamsE)
        .other          _ZN7cutlass13device_kernelINS_4fmha6kernel28FmhaKernelTmaWarpSpecializedINS1_10collective33FmhaBwdMainloopTmaWarpSpecializedINS_6half_tEfN4cute5tupleIJNS7_1CILi64EEENS9_ILi128EEESA_EEENS4_16FusionBwdAdapterINS4_14ResidualFusionEEEJEEENS4_17FmhaBwdEpilogueKVIS6_fNS8_IJSA_SA_SA_EEEEENS2_23TileSchedulerBwdAdapterINS2_23IndividualTileSchedulerEEEJEEEEEvNT_6ParamsE,@"STO_CUDA_ENTRY STV_DEFAULT"
_ZN7cutlass13device_kernelINS_4fmha6kernel28FmhaKernelTmaWarpSpecializedINS1_10collective33FmhaBwdMainloopTmaWarpSpecializedINS_6half_tEfN4cute5tupleIJNS7_1CILi64EEENS9_ILi128EEESA_EEENS4_16FusionBwdAdapterINS4_14ResidualFusionEEEJEEENS4_17FmhaBwdEpilogueKVIS6_fNS8_IJSA_SA_SA_EEEEENS2_23TileSchedulerBwdAdapterINS2_23IndividualTileSchedulerEEEJEEEEEvNT_6ParamsE:
[----:B------:R-:W1:Y:S02]  /*0000*/  LDC R1, c[0x0][0x28] ;  /* 0x00000a00ff017b82 */ /* 0x000e640000000800 */
[----:B-1----:R-:W-:Y:S01]  /*0010*/  VIADD R1, R1, 0xffffff60 ;  /* 0xffffff6001017836 */ /* 0x002fe20000000000 */
[----:B------:R-:W1:Y:S01]  /*0020*/  S2R R2, SR_TID.X ;  /* 0x0000000000027919 */ /* 0x000e620000002100 */
[----:B------:R-:W-:Y:S01]  /*0030*/  ELECT P1, URZ, PT ;  /* 0x00000000003f782f */ /* 0x000fe20003820000 */
[----:B------:R-:W-:Y:S01]  /*0040*/  BSSY B0, `(.L_x_0) ;  /* 0x0000020000007945 */ /* 0x000fe20003800000 */
[----:B-1----:R-:W-:-:S05]  /*0050*/  SHF.R.U32.HI R0, RZ, 0x5, R2 ;  /* 0x00000005ff007819 */ /* 0x002fca0000011602 */
[----:B------:R-:W1:Y:S02]  /*0060*/  SHFL.IDX PT, R3, R0, RZ, 0x1f ;  /* 0x00001fff00037589 */ /* 0x000e6400000e0000 */
[----:B-1----:R-:W-:Y:S02]  /*0070*/  R2UR UR5, R3 ;  /* 0x00000000030572ca */ /* 0x002fe400000e0000 */
[----:B------:R-:W-:-:S06]  /*0080*/  SHF.R.U32.HI R3, RZ, 0x7, R2 ;  /* 0x00000007ff037819 */ /* 0x000fcc0000011602 */
[----:B------:R-:W1:Y:S05]  /*0090*/  SHFL.IDX PT, R3, R3, RZ, 0x1f ;  /* 0x00001fff03037589 */ /* 0x000e6a00000e0000 */
[----:B------:R-:W-:Y:S02]  /*00a0*/  USHF.R.S32.HI UR4, URZ, 0x1f, UR5 ;  /* 0x0000001f3f047899 */ /* 0x000fe40008011405 */
[----:B------:R-:W-:Y:S02]  /*00b0*/  ISETP.NE.OR P0, PT, RZ, UR5, !P1 ;  /* 0x00000005ff007c0c */ /* 0x000fe4000cf05670 */
[----:B------:R-:W-:-:S04]  /*00c0*/  ULEA.HI UR4, UR4, UR5, URZ, 0x2 ;  /* 0x0000000504047291 */ /* 0x000fc8000f8f103f */
[----:B------:R-:W-:-:S04]  /*00d0*/  ULOP3.LUT UR4, UR4, 0xfffffffc, URZ, 0xc0, !UPT ;  /* 0xfffffffc04047892 */ /* 0x000fc8000f8ec03f */
[----:B------:R-:W-:-:S03]  /*00e0*/  UIADD3 UR5, UR5, -UR4, URZ ;  /* 0x8000000405057290 */ /* 0x000fc6000fffe03f */
[----:B------:R-:W-:Y:S09]  /*00f0*/  @P0 BRA `(.L_x_1) ;  /* 0x0000000000500947 */ /* 0x000ff20003800000 */
[----:B------:R-:W-:Y:S02]  /*0100*/  ULDC.64 UR6, c[0x0][0x198] ;  /* 0x0000660000067ab9 */ /* 0x000fe40000000a00 */
[----:B------:R-:W-:Y:S02]  /*0110*/  UIADD3 UR8, UP0, UR6, 0xf0, URZ ;  /* 0x000000f006087890 */ /* 0x000fe4000ff1e03f */
[----:B------:R-:W-:Y:S02]  /*0120*/  UIADD3 UR10, UP1, UR6, 0x1f0, URZ ;  /* 0x000001f0060a7890 */ /* 0x000fe4000ff3e03f */
[----:B------:R-:W-:Y:S02]  /*0130*/  UIADD3 UR12, UP2, UR6, 0x2f0, URZ ;  /* 0x000002f0060c7890 */ /* 0x000fe4000ff5e03f */
[----:B------:R-:W-:Y:S02]  /*0140*/  UIADD3 UR14, UP3, UR6, 0x3f0, URZ ;  /* 0x000003f0060e7890 */ /* 0x000fe4000ff7e03f */
[----:B------:R-:W-:-:S02]  /*0150*/  UIADD3 UR16, UP4, UR6, 0x5f0, URZ ;  /* 0x000005f006107890 */ /* 0x000fc4000ff9e03f */
[----:B------:R-:W-:Y:S02]  /*0160*/  UIADD3.X UR9, URZ, UR7, URZ, UP0, !UPT ;  /* 0x000000073f097290 */ /* 0x000fe400087fe43f */
[----:B------:R-:W-:Y:S02]  /*0170*/  UIADD3 UR6, UP5, UR6, 0x4f0, URZ ;  /* 0x000004f006067890 */ /* 0x000fe4000ffbe03f */
[----:B------:R-:W-:Y:S02]  /*0180*/  UIADD3.X UR11, URZ, UR7, URZ, UP1, !UPT ;  /* 0x000000073f0b7290 */ /* 0x000fe40008ffe43f */
[----:B------:R-:W-:Y:S02]  /*0190*/  UIADD3.X UR13, URZ, UR7, URZ, UP2, !UPT ;  /* 0x000000073f0d7290 */ /* 0x000fe400097fe43f */
[----:B------:R-:W-:Y:S01]  /*01a0*/  UIADD3.X UR15, URZ, UR7, URZ, UP3, !UPT ;  /* 0x000000073f0f7290 */ /* 0x000fe20009ffe43f */
[----:B------:R2:W-:Y:S01]  /*01b0*/  UTMACCTL.PF [UR8] ;  /* 0x00000000080079b9 */ /* 0x0005e20008040000 */
[----:B------:R-:W-:-:S03]  /*01c0*/  UIADD3.X UR17, URZ, UR7, URZ, UP4, !UPT ;  /* 0x000000073f117290 */ /* 0x000fc6000a7fe43f */
[----:B------:R2:W-:Y:S01]  /*01d0*/  UTMACCTL.PF [UR10] ;  /* 0x000000000a0079b9 */ /* 0x0005e20008040000 */
[----:B------:R-:W-:Y:S01]  /*01e0*/  UIADD3.X UR7, URZ, UR7, URZ, UP5, !UPT ;  /* 0x000000073f077290 */ /* 0x000fe2000affe43f */
[----:B------:R2:W-:Y:S02]  /*01f0*/  UTMACCTL.PF [UR12] ;  /* 0x000000000c0079b9 */ /* 0x0005e40008040000 */
[----:B------:R2:W-:Y:S02]  /*0200*/  UTMACCTL.PF [UR14] ;  /* 0x000000000e0079b9 */ /* 0x0005e40008040000 */
[----:B------:R2:W-:Y:S04]  /*0210*/  UTMACCTL.PF [UR16] ;  /* 0x00000000100079b9 */ /* 0x0005e80008040000 */
[----:B------:R2:W-:Y:S02]  /*0220*/  UTMACCTL.PF [UR6] ;  /* 0x00000000060079b9 */ /* 0x0005e40008040000 */
[----:B--2---:R-:W-:Y:S01]  /*0230*/  NOP ;  /* 0x0000000000007918 */ /* 0x004fe20000000000 */
.L_x_1:
[----:B------:R-:W-:Y:S05]  /*0240*/  BSYNC B0 ;  /* 0x0000000000007941 */ /* 0x000fea0003800000 */
.L_x_0:
[----:B------:R-:W2:Y:S01]  /*0250*/  SHFL.IDX PT, R4, R0, RZ, 0x1f ;  /* 0x00001fff00047589 */ /* 0x000ea200000e0000 */
[----:B-1----:R-:W-:Y:S01]  /*0260*/  R2UR UR12, R3 ;  /* 0x00000000030c72ca */ /* 0x002fe200000e0000 */
[----:B------:R-:W-:-:S12]  /*0270*/  UISETP.NE.AND UP0, UPT, UR5, 0x1, UPT ;  /* 0x000000010500788c */ /* 0x000fd8000bf05270 */
[----:B------:R-:W-:Y:S02]  /*0280*/  UIADD3 UR39, UR12, -0x1, URZ ;  /* 0xffffffff0c277890 */ /* 0x000fe4000fffe03f */
[----:B------:R-:W-:Y:S02]  /*0290*/  ULOP3.LUT UP2, URZ, UR12, UR5, URZ, 0xfc, !UPT ;  /* 0x000000050c3f7292 */ /* 0x000fe4000f84fc3f */
[----:B------:R-:W-:Y:S02]  /*02a0*/  UISETP.EQ.AND UP1, UPT, UR12, URZ, !UP0 ;  /* 0x0000003f0c00728c */ /* 0x000fe4000c722270 */
[----:B------:R-:W-:Y:S02]  /*02b0*/  UISETP.GE.U32.AND UP3, UPT, UR39, 0x4, UPT ;  /* 0x000000042700788c */ /* 0x000fe4000bf66070 */
[----:B------:R-:W-:Y:S01]  /*02c0*/  USEL UR7, URZ, 0x2, UP2 ;  /* 0x000000023f077887 */ /* 0x000fe20009000000 */
[----:B--2---:R-:W-:Y:S01]  /*02d0*/  ISETP.NE.AND P0, PT, R4, RZ, PT ;  /* 0x000000ff0400720c */ /* 0x004fe20003f05270 */
[----:B------:R-:W-:-:S02]  /*02e0*/  USEL UR4, URZ, 0x1, !UP1 ;  /* 0x000000013f047887 */ /* 0x000fc4000c800000 */
[----:B------:R-:W-:Y:S02]  /*02f0*/  USEL UR7, UR7, 0x1, UP3 ;  /* 0x0000000107077887 */ /* 0x000fe40009800000 */
[----:B------:R-:W-:-:S08]  /*0300*/  USEL UR4, UR4, 0x2, UP3 ;  /* 0x0000000204047887 */ /* 0x000fd00009800000 */
[----:B------:R-:W-:Y:S05]  /*0310*/  @P0 BRA `(.L_x_2) ;  /* 0x0000000000580947 */ /* 0x000fea0003800000 */
[----:B------:R-:W1:Y:S01]  /*0320*/  S2UR UR8, SR_CgaCtaId ;  /* 0x00000000000879c3 */ /* 0x000e620000008800 */
[----:B------:R-:W-:Y:S01]  /*0330*/  UMOV UR6, 0x400 ;  /* 0x0000040000067882 */ /* 0x000fe20000000000 */
[----:B------:R-:W-:Y:S01]  /*0340*/  UMOV UR9, 0x1 ;  /* 0x0000000100097882 */ /* 0x000fe20000000000 */
[----:B------:R-:W-:Y:S01]  /*0350*/  UMOV UR10, 0x80 ;  /* 0x00000080000a7882 */ /* 0x000fe20000000000 */
[----:B------:R-:W-:Y:S01]  /*0360*/  ELECT P0, URZ, PT ;  /* 0x00000000003f782f */ /* 0x000fe20003800000 */
[----:B------:R-:W-:-:S04]  /*0370*/  UIADD3 UR10, -UR10, 0x100000, URZ ;  /* 0x001000000a0a7890 */ /* 0x000fc8000fffe13f */
[----:B------:R-:W-:Y:S02]  /*0380*/  USHF.L.U32 UR11, UR10, 0xb, URZ ;  /* 0x0000000b0a0b7899 */ /* 0x000fe4000800063f */
[----:B------:R-:W-:Y:S02]  /*0390*/  USHF.L.U32 UR10, UR10, 0x1, URZ ;  /* 0x000000010a0a7899 */ /* 0x000fe4000800063f */
[----:B-1----:R-:W-:Y:S02]  /*03a0*/  ULEA UR6, UR8, UR6, 0x18 ;  /* 0x0000000608067291 */ /* 0x002fe4000f8ec03f */
[----:B------:R-:W-:-:S04]  /*03b0*/  UIADD3 UR8, -UR9, 0x100000, URZ ;  /* 0x0010000009087890 */ /* 0x000fc8000fffe13f */
[----:B------:R-:W-:Y:S02]  /*03c0*/  USHF.L.U32 UR9, UR8, 0xb, URZ ;  /* 0x0000000b08097899 */ /* 0x000fe4000800063f */
[----:B------:R-:W-:Y:S01]  /*03d0*/  USHF.L.U32 UR8, UR8, 0x1, URZ ;  /* 0x0000000108087899 */ /* 0x000fe2000800063f */
[----:B------:R-:W1:Y:S11]  /*03e0*/  FENCE.VIEW.ASYNC.S ;  /* 0x00000000000073c6 */ /* 0x000e760000000000 */
[----:B-1----:R1:W2:Y:S01]  /*03f0*/  SYNCS.EXCH.64 URZ, [UR6+0x1c440], UR8 ;  /* 0x01c44008063f75b2 */ /* 0x0022a20008000100 */
[----:B------:R1:W3:Y:S01]  /*0400*/  SYNCS.EXCH.64 URZ, [UR6+0x1c460], UR10 ;  /* 0x01c4600a063f75b2 */ /* 0x0002e20008000100 */
[----:B------:R1:W4:Y:S01]  /*0410*/  SYNCS.EXCH.64 URZ, [UR6+0x1c448], UR8 ;  /* 0x01c44808063f75b2 */ /* 0x0003220008000100 */
[----:B------:R1:W1:Y:S01]  /*0420*/  SYNCS.EXCH.64 URZ, [UR6+0x1c468], UR10 ;  /* 0x01c4680a063f75b2 */ /* 0x0002620008000100 */
[----:B------:R1:W1:Y:S01]  /*0430*/  SYNCS.EXCH.64 URZ, [UR6+0x1c450], UR8 ;  /* 0x01c45008063f75b2 */ /* 0x0002620008000100 */
[----:B------:R1:W1:Y:S01]  /*0440*/  SYNCS.EXCH.64 URZ, [UR6+0x1c470], UR10 ;  /* 0x01c4700a063f75b2 */ /* 0x0002620008000100 */
[----:B------:R1:W1:Y:S01]  /*0450*/  SYNCS.EXCH.64 URZ, [UR6+0x1c458], UR8 ;  /* 0x01c45808063f75b2 */ /* 0x0002620008000100 */
[----:B------:R1:W1:Y:S01]  /*0460*/  SYNCS.EXCH.64 URZ, [UR6+0x1c478], UR10 ;  /* 0x01c4780a063f75b2 */ /* 0x0002620008000100 */
[----:B------:R-:W-:Y:S01]  /*0470*/  NOP ;  /* 0x0000000000007918 */ /* 0x000fe20000000000 */
.L_x_2:
[----:B------:R-:W5:Y:S01]  /*0480*/  SHFL.IDX PT, R3, R0, RZ, 0x1f ;  /* 0x00001fff00037589 */ /* 0x000f6200000e0000 */
[----:B------:R-:W-:Y:S01]  /*0490*/  NOP ;  /* 0x0000000000007918 */ /* 0x000fe20000000000 */
[----:B-----5:R-:W-:-:S13]  /*04a0*/  ISETP.NE.AND P0, PT, R3, RZ, PT ;  /* 0x000000ff0300720c */ /* 0x020fda0003f05270 */
[----:B------:R-:W-:Y:S05]  /*04b0*/  @P0 BRA `(.L_x_3) ;  /* 0x0000000000580947 */ /* 0x000fea0003800000 */
[----:B-1----:R-:W1:Y:S01]  /*04c0*/  S2UR UR8, SR_CgaCtaId ;  /* 0x00000000000879c3 */ /* 0x002e620000008800 */
[----:B------:R-:W-:Y:S01]  /*04d0*/  UMOV UR6, 0x400 ;  /* 0x0000040000067882 */ /* 0x000fe20000000000 */
[----:B------:R-:W-:Y:S01]  /*04e0*/  UMOV UR10, 0x1 ;  /* 0x00000001000a7882 */ /* 0x000fe20000000000 */
[----:B------:R-:W-:Y:S01]  /*04f0*/  UMOV UR9, 0x100 ;  /* 0x0000010000097882 */ /* 0x000fe20000000000 */
[----:B------:R-:W-:-:S04]  /*0500*/  UIADD3 UR10, -UR10, 0x100000, URZ ;  /* 0x001000000a0a7890 */ /* 0x000fc8000fffe13f */
[----:B------:R-:W-:Y:S02]  /*0510*/  USHF.L.U32 UR11, UR10, 0xb, URZ ;  /* 0x0000000b0a0b7899 */ /* 0x000fe4000800063f */
[----:B------:R-:W-:Y:S01]  /*0520*/  USHF.L.U32 UR10, UR10, 0x1, URZ ;  /* 0x000000010a0a7899 */ /* 0x000fe2000800063f */
[----:B------:R-:W-:Y:S01]  /*0530*/  ELECT P0, URZ, PT ;  /* 0x00000000003f782f */ /* 0x000fe20003800000 */
[----:B-1----:R-:W-:Y:S02]  /*0540*/  ULEA UR6, UR8, UR6, 0x18 ;  /* 0x0000000608067291 */ /* 0x002fe4000f8ec03f */
[----:B------:R-:W-:-:S04]  /*0550*/  UIADD3 UR8, -UR9, 0x100000, URZ ;  /* 0x0010000009087890 */ /* 0x000fc8000fffe13f */
[----:B------:R-:W-:Y:S02]  /*0560*/  USHF.L.U32 UR9, UR8, 0xb, URZ ;  /* 0x0000000b08097899 */ /* 0x000fe4000800063f */
[----:B------:R-:W-:Y:S01]  /*0570*/  USHF.L.U32 UR8, UR8, 0x1, URZ ;  /* 0x0000000108087899 */ /* 0x000fe2000800063f */
[----:B------:R-:W1:Y:S03]  /*0580*/  FENCE.VIEW.ASYNC.S ;  /* 0x00000000000073c6 */ /* 0x000e660000000000 */
[----:B-1----:R1:W1:Y:S08]  /*0590*/  SYNCS.EXCH.64 URZ, [UR6+0x1c400], UR10 ;  /* 0x01c4000a063f75b2 */ /* 0x0022700008000100 */
[----:B------:R1:W1:Y:S01]  /*05a0*/  SYNCS.EXCH.64 URZ, [UR6+0x1c420], UR8 ;  /* 0x01c42008063f75b2 */ /* 0x0002620008000100 */
[----:B------:R1:W1:Y:S01]  /*05b0*/  SYNCS.EXCH.64 URZ, [UR6+0x1c408], UR10 ;  /* 0x01c4080a063f75b2 */ /* 0x0002620008000100 */
[----:B------:R1:W1:Y:S01]  /*05c0*/  SYNCS.EXCH.64 URZ, [UR6+0x1c428], UR8 ;  /* 0x01c42808063f75b2 */ /* 0x0002620008000100 */
[----:B------:R1:W1:Y:S01]  /*05d0*/  SYNCS.EXCH.64 URZ, [UR6+0x1c410], UR10 ;  /* 0x01c4100a063f75b2 */ /* 0x0002620008000100 */
[----:B------:R1:W1:Y:S01]  /*05e0*/  SYNCS.EXCH.64 URZ, [UR6+0x1c430], UR8 ;  /* 0x01c43008063f75b2 */ /* 0x0002620008000100 */
[----:B------:R1:W1:Y:S01]  /*05f0*/  SYNCS.EXCH.64 URZ, [UR6+0x1c418], UR10 ;  /* 0x01c4180a063f75b2 */ /* 0x0002620008000100 */
[----:B------:R1:W1:Y:S01]  /*0600*/  SYNCS.EXCH.64 URZ, [UR6+0x1c438], UR8 ;  /* 0x01c43808063f75b2 */ /* 0x0002620008000100 */
[----:B------:R-:W-:Y:S01]  /*0610*/  NOP ;  /* 0x0000000000007918 */ /* 0x000fe20000000000 */
.L_x_3:
        /* <DEDUP_REMOVED lines=21> */
[----:B------:R-:W-:Y:S01]  /*0770*/  NOP ;  /* 0x0000000000007918 */ /* 0x000fe20000000000 */
.L_x_4:
[----:B------:R-:W5:Y:S01]  /*0780*/  SHFL.IDX PT, R3, R0, RZ, 0x1f ;  /* 0x00001fff00037589 */ /* 0x000f6200000e0000 */
[----:B------:R-:W-:Y:S01]  /*0790*/  ELECT P0, URZ, PT ;  /* 0x00000000003f782f */ /* 0x000fe20003800000 */
[----:B------:R-:W-:Y:S01]  /*07a0*/  NOP ;  /* 0x0000000000007918 */ /* 0x000fe20000000000 */
[----:B-1----:R-:W-:Y:S02]  /*07b0*/  UMOV UR8, 0x80 ;  /* 0x0000008000087882 */ /* 0x002fe40000000000 */
[C---:B-----5:R-:W-:Y:S02]  /*07c0*/  ISETP.NE.OR P0, PT, R3.reuse, RZ, !P0 ;  /* 0x000000ff0300720c */ /* 0x060fe40004705670 */
[----:B------:R-:W-:-:S11]  /*07d0*/  ISETP.NE.AND P2, PT, R3, RZ, PT ;  /* 0x000000ff0300720c */ /* 0x000fd60003f45270 */
[----:B------:R-:W-:Y:S01]  /*07e0*/  VOTEU.ALL UP1, P0 ;  /* 0x00000000003f7886 */ /* 0x000fe20000020000 */
[----:B------:R-:W-:Y:S01]  /*07f0*/  VOTEU.ALL UP2, P0 ;  /* 0x00000000003f7886 */ /* 0x000fe20000040000 */
[----:B------:R-:W-:Y:S01]  /*0800*/  VOTEU.ALL UP3, P0 ;  /* 0x00000000003f7886 */ /* 0x000fe20000060000 */
[----:B------:R-:W-:Y:S02]  /*0810*/  VOTEU.ALL UP4, P0 ;  /* 0x00000000003f7886 */ /* 0x000fe40000080000 */
[----:B------:R-:W1:Y:S01]  /*0820*/  @!UP1 S2UR UR10, SR_CgaCtaId ;  /* 0x00000000000a99c3 */ /* 0x000e620000008800 */
[----:B------:R-:W-:Y:S01]  /*0830*/  @!UP1 UMOV UR6, 0x400 ;  /* 0x0000040000069882 */ /* 0x000fe20000000000 */
[----:B------:R-:W-:-:S04]  /*0840*/  @!UP1 UIADD3 UR8, -UR8, 0x100000, URZ ;  /* 0x0010000008089890 */ /* 0x000fc8000fffe13f */
[----:B------:R-:W-:Y:S02]  /*0850*/  @!UP1 USHF.L.U32 UR9, UR8, 0xb, URZ ;  /* 0x0000000b08099899 */ /* 0x000fe4000800063f */
[----:B------:R-:W-:Y:S02]  /*0860*/  @!UP1 USHF.L.U32 UR8, UR8, 0x1, URZ ;  /* 0x0000000108089899 */ /* 0x000fe4000800063f */
[----:B-1----:R-:W-:Y:S02]  /*0870*/  @!UP1 ULEA UR6, UR10, UR6, 0x18 ;  /* 0x000000060a069291 */ /* 0x002fe4000f8ec03f */
[----:B------:R-:W-:-:S04]  /*0880*/  UISETP.NE.AND UP1, UPT, UR39, URZ, UPT ;  /* 0x0000003f2700728c */ /* 0x000fc8000bf25270 */
[----:B------:R-:W-:-:S03]  /*0890*/  USEL UR10, URZ, 0x1, UP1 ;  /* 0x000000013f0a7887 */ /* 0x000fc60008800000 */
[----:B------:R-:W-:-:S03]  /*08a0*/  VOTEU.ALL UP1, P0 ;  /* 0x00000000003f7886 */ /* 0x000fc60000020000 */
[----:B------:R-:W-:Y:S01]  /*08b0*/  IMAD.U32 R0, RZ, RZ, UR10 ;  /* 0x0000000aff007e24 */ /* 0x000fe2000f8e00ff */
[----:B------:R-:W1:Y:S02]  /*08c0*/  FENCE.VIEW.ASYNC.S ;  /* 0x00000000000073c6 */ /* 0x000e640000000000 */
[----:B-1----:R1:W1:Y:S01]  /*08d0*/  @!UP1 SYNCS.EXCH.64 URZ, [UR6+0x1c4a0], UR8 ;  /* 0x01c4a008063f95b2 */ /* 0x0022620008000100 */
[----:B------:R1:W1:Y:S01]  /*08e0*/  @!UP2 SYNCS.EXCH.64 URZ, [UR6+0x1c4a8], UR8 ;  /* 0x01c4a808063fa5b2 */ /* 0x0002620008000100 */
[----:B------:R1:W1:Y:S01]  /*08f0*/  @!UP3 SYNCS.EXCH.64 URZ, [UR6+0x1c4b0], UR8 ;  /* 0x01c4b008063fb5b2 */ /* 0x0002620008000100 */
[----:B------:R1:W1:Y:S01]  /*0900*/  @!UP4 SYNCS.EXCH.64 URZ, [UR6+0x1c4b8], UR8 ;  /* 0x01c4b808063fc5b2 */ /* 0x0002620008000100 */
[----:B------:R-:W-:Y:S01]  /*0910*/  NOP ;  /* 0x0000000000007918 */ /* 0x000fe20000000000 */
[----:B------:R-:W-:Y:S05]  /*0920*/  @P2 BRA `(.L_x_5) ;  /* 0x0000000000482947 */ /* 0x000fea0003800000 */
[----:B-1----:R-:W1:Y:S01]  /*0930*/  S2UR UR8, SR_CgaCtaId ;  /* 0x00000000000879c3 */ /* 0x002e620000008800 */
        /* <DEDUP_REMOVED lines=12> */
[----:B-1----:R1:W1:Y:S01]  /*0a00*/  SYNCS.EXCH.64 URZ, [UR6+0x1c4d0], UR8 ;  /* 0x01c4d008063f75b2 */ /* 0x0022620008000100 */
[----:B------:R1:W1:Y:S01]  /*0a10*/  SYNCS.EXCH.64 URZ, [UR6+0x1c4e0], UR10 ;  /* 0x01c4e00a063f75b2 */ /* 0x0002620008000100 */
[----:B------:R1:W1:Y:S01]  /*0a20*/  SYNCS.EXCH.64 URZ, [UR6+0x1c4d8], UR8 ;  /* 0x01c4d808063f75b2 */ /* 0x0002620008000100 */
[----:B------:R1:W1:Y:S01]  /*0a30*/  SYNCS.EXCH.64 URZ, [UR6+0x1c4e8], UR10 ;  /* 0x01c4e80a063f75b2 */ /* 0x0002620008000100 */
[----:B------:R-:W-:Y:S01]  /*0a40*/  NOP ;  /* 0x0000000000007918 */ /* 0x000fe20000000000 */
.L_x_5:
[----:B------:R-:W-:Y:S01]  /*0a50*/  ISETP.NE.AND P0, PT, RZ, UR12, PT ;  /* 0x0000000cff007c0c */ /* 0x000fe2000bf05270 */
[----:B------:R-:W-:Y:S01]  /*0a60*/  IMAD.U32 R3, RZ, RZ, UR5 ;  /* 0x00000005ff037e24 */ /* 0x000fe2000f8e00ff */
[----:B------:R-:W-:Y:S01]  /*0a70*/  NOP ;  /* 0x0000000000007918 */ /* 0x000fe20000000000 */
[----:B-1234-:R-:W-:Y:S03]  /*0a80*/  BAR.SYNC.DEFER_BLOCKING 0x0 ;  /* 0x0000000000007b1d */ /* 0x01efe60000010000 */
[----:B------:R-:W-:-:S07]  /*0a90*/  ISETP.EQ.AND P2, PT, R3, 0x1, P1 ;  /* 0x000000010300780c */ /* 0x000fce0000f42270 */
[----:B------:R-:W-:Y:S06]  /*0aa0*/  @!P0 BRA `(.L_x_6) ;  /* 0x00000054006c8947 */ /* 0x000fec0003800000 */
[----:B------:R-:W-:-:S06]  /*0ab0*/  UISETP.GT.U32.AND UP0, UPT, UR39, 0x3, UPT ;  /* 0x000000032700788c */ /* 0x000fcc000bf04070 */
[----:B------:R-:W-:-:S13]  /*0ac0*/  PLOP3.LUT P0, PT, PT, PT, UP0, 0x80, 0x0 ;  /* 0x000000000000781c */ /* 0x000fda0003f0f008 */
[----:B------:R-:W-:Y:S05]  /*0ad0*/  @P0 EXIT ;  /* 0x000000000000094d */ /* 0x000fea0003800000 */
.L_x_7:
[----:B------:R-:W-:-:S08]  /*0ae0*/  NOP ;  /* 0x0000000000007918 */ /* 0x000fd00000000000 */
[----:B------:R-:W1:Y:S02]  /*0af0*/  USETMAXREG.TRY_ALLOC.CTAPOOL UP0, 0xf0 ;  /* 0x000000f0000079c8 */ /* 0x000e640008000600 */
[----:B-1----:R-:W-:-:S13]  /*0b00*/  PLOP3.LUT P0, PT, PT, PT, UP0, 0x80, 0x0 ;  /* 0x000000000000781c */ /* 0x002fda0003f0f008 */
[----:B------:R-:W-:Y:S05]  /*0b10*/  @!P0 BRA `(.L_x_7) ;  /* 0xfffffffc00f08947 */ /* 0x000fea000383ffff */
[----:B------:R-:W-:Y:S01]  /*0b20*/  UISETP.NE.AND UP0, UPT, UR12, 0x1, UPT ;  /* 0x000000010c00788c */ /* 0x000fe2000bf05270 */
[----:B------:R-:W1:Y:S01]  /*0b30*/  S2UR UR38, SR_CTAID.X ;  /* 0x00000000002679c3 */ /* 0x000e620000002500 */
[----:B------:R-:W-:Y:S01]  /*0b40*/  UMOV UR5, URZ ;  /* 0x0000003f00057c82 */ /* 0x000fe20008000000 */
[----:B------:R-:W-:-:S03]  /*0b50*/  UMOV UR13, URZ ;  /* 0x0000003f000d7c82 */ /* 0x000fc60008000000 */
[----:B------:R-:W-:-:S13]  /*0b60*/  PLOP3.LUT P0, PT, PT, PT, UP0, 0x80, 0x0 ;  /* 0x000000000000781c */ /* 0x000fda0003f0f008 */
[----:B------:R-:W-:Y:S05]  /*0b70*/  @!P0 BRA `(.L_x_8) ;  /* 0x0000000000388947 */ /* 0x000fea0003800000 */
[----:B------:R-:W-:Y:S01]  /*0b80*/  UISETP.NE.AND UP0, UPT, UR12, 0x2, UPT ;  /* 0x000000020c00788c */ /* 0x000fe2000bf05270 */
[----:B------:R-:W-:-:S05]  /*0b90*/  UMOV UR13, 0x2 ;  /* 0x00000002000d7882 */ /* 0x000fca0000000000 */
[----:B------:R-:W-:-:S13]  /*0ba0*/  PLOP3.LUT P1, PT, PT, PT, UP0, 0x80, 0x0 ;  /* 0x000000000000781c */ /* 0x000fda0003f2f008 */
[----:B------:R-:W-:Y:S05]  /*0bb0*/  @!P1 BRA `(.L_x_8) ;  /* 0x0000000000289947 */ /* 0x000fea0003800000 */
[----:B------:R-:W-:-:S06]  /*0bc0*/  UISETP.NE.AND UP0, UPT, UR12, 0x3, UPT ;  /* 0x000000030c00788c */ /* 0x000fcc000bf05270 */
[----:B------:R-:W-:-:S13]  /*0bd0*/  PLOP3.LUT P1, PT, PT, PT, UP0, 0x80, 0x0 ;  /* 0x000000000000781c */ /* 0x000fda0003f2f008 */
[----:B------:R-:W-:Y:S05]  /*0be0*/  @!P1 BRA `(.L_x_9) ;  /* 0x0000000000149947 */ /* 0x000fea0003800000 */
[----:B------:R-:W-:-:S11]  /*0bf0*/  UISETP.NE.AND UP0, UPT, UR12, 0x4, UPT ;  /* 0x000000040c00788c */ /* 0x000fd6000bf05270 */
[----:B------:R-:W-:Y:S01]  /*0c00*/  @!UP0 UMOV UR5, 0x1 ;  /* 0x0000000100058882 */ /* 0x000fe20000000000 */
[----:B------:R-:W-:Y:S01]  /*0c10*/  @UP0 UMOV UR13, URZ ;  /* 0x0000003f000d0c82 */ /* 0x000fe20008000000 */
[----:B------:R-:W-:Y:S01]  /*0c20*/  @UP0 UMOV UR5, URZ ;  /* 0x0000003f00050c82 */ /* 0x000fe20008000000 */
[----:B------:R-:W-:Y:S05]  /*0c30*/  BRA `(.L_x_8) ;  /* 0x0000000000087947 */ /* 0x000fea0003800000 */
.L_x_9:
[----:B------:R-:W-:Y:S01]  /*0c40*/  UMOV UR5, 0x1 ;  /* 0x0000000100057882 */ /* 0x000fe20000000000 */
[----:B------:R-:W-:-:S05]  /*0c50*/  UMOV UR13, URZ ;  /* 0x0000003f000d7c82 */ /* 0x000fca0008000000 */
.L_x_8:
[----:B------:R-:W-:Y:S05]  /*0c60*/  @!P0 BRA `(.L_x_10) ;  /* 0x00000000003c8947 */ /* 0x000fea0003800000 */
[----:B------:R-:W-:-:S06]  /*0c70*/  UISETP.NE.AND UP0, UPT, UR12, 0x2, UPT ;  /* 0x000000020c00788c */ /* 0x000fcc000bf05270 */
[----:B------:R-:W-:-:S13]  /*0c80*/  PLOP3.LUT P0, PT, PT, PT, UP0, 0x80, 0x0 ;  /* 0x000000000000781c */ /* 0x000fda0003f0f008 */
[----:B------:R-:W-:Y:S05]  /*0c90*/  @!P0 BRA `(.L_x_11) ;  /* 0x0000000000288947 */ /* 0x000fea0003800000 */
[----:B------:R-:W-:-:S06]  /*0ca0*/  UISETP.NE.AND UP0, UPT, UR12, 0x3, UPT ;  /* 0x000000030c00788c */ /* 0x000fcc000bf05270 */
[----:B------:R-:W-:-:S13]  /*0cb0*/  PLOP3.LUT P0, PT, PT, PT, UP0, 0x80, 0x0 ;  /* 0x000000000000781c */ /* 0x000fda0003f0f008 */
[----:B------:R-:W-:Y:S05]  /*0cc0*/  @!P0 BRA `(.L_x_12) ;  /* 0x0000000000148947 */ /* 0x000fea0003800000 */
[----:B------:R-:W-:-:S06]  /*0cd0*/  UISETP.NE.AND UP0, UPT, UR12, 0x4, UPT ;  /* 0x000000040c00788c */ /* 0x000fcc000bf05270 */
[----:B------:R-:W-:-:S13]  /*0ce0*/  PLOP3.LUT P0, PT, PT, PT, UP0, 0x80, 0x0 ;  /* 0x000000000000781c */ /* 0x000fda0003f0f008 */
[----:B------:R-:W-:Y:S05]  /*0cf0*/  @P0 BRA `(.L_x_13) ;  /* 0x00000000001c0947 */ /* 0x000fea0003800000 */
[----:B-1----:R-:W-:Y:S01]  /*0d00*/  ULEA UR38, UR38, 0x3, 0x1 ;  /* 0x0000000326267891 */ /* 0x002fe2000f8e083f */
[----:B------:R-:W-:Y:S11]  /*0d10*/  BRA `(.L_x_13) ;  /* 0x0000000000147947 */ /* 0x000ff60003800000 */
.L_x_12:
[----:B-1----:R-:W-:Y:S01]  /*0d20*/  ULEA UR38, UR38, 0x2, 0x1 ;  /* 0x0000000226267891 */ /* 0x002fe2000f8e083f */
[----:B------:R-:W-:Y:S11]  /*0d30*/  BRA `(.L_x_13) ;  /* 0x00000000000c7947 */ /* 0x000ff60003800000 */
.L_x_11:
[----:B-1----:R-:W-:Y:S01]  /*0d40*/  ULEA UR38, UR38, 0x1, 0x1 ;  /* 0x0000000126267891 */ /* 0x002fe2000f8e083f */
[----:B------:R-:W-:Y:S11]  /*0d50*/  BRA `(.L_x_13) ;  /* 0x0000000000047947 */ /* 0x000ff60003800000 */
.L_x_10:
[----:B-1----:R-:W-:-:S12]  /*0d60*/  USHF.L.U32 UR38, UR38, 0x1, URZ ;  /* 0x0000000126267899 */ /* 0x002fd8000800063f */
.L_x_13:
[----:B------:R-:W-:-:S04]  /*0d70*/  ULOP3.LUT UR6, UR4, 0x1, URZ, 0xfc, !UPT ;  /* 0x0000000104067892 */ /* 0x000fc8000f8efc3f */
[----:B------:R-:W-:-:S06]  /*0d80*/  UISETP.NE.AND UP0, UPT, UR6, 0x3, UPT ;  /* 0x000000030600788c */ /* 0x000fcc000bf05270 */
[----:B------:R-:W-:-:S13]  /*0d90*/  PLOP3.LUT P0, PT, PT, PT, UP0, 0x80, 0x0 ;  /* 0x000000000000781c */ /* 0x000fda0003f0f008 */
[----:B------:R-:W-:Y:S05]  /*0da0*/  @!P0 BRA `(.L_x_14) ;  /* 0x0000000000048947 */ /* 0x000fea0003800000 */
[----:B-1----:R-:W-:Y:S01]  /*0db0*/  BPT.TRAP 0x1 ;  /* 0x000000040000795c */ /* 0x002fe20000300000 */
.L_x_14:
[----:B------:R-:W2:Y:S01]  /*0dc0*/  S2UR UR6, SR_CgaCtaId ;  /* 0x00000000000679c3 */ /* 0x000ea20000008800 */
[----:B------:R-:W-:Y:S01]  /*0dd0*/  UMOV UR37, 0x400 ;  /* 0x0000040000257882 */ /* 0x000fe20000000000 */
[----:B------:R-:W-:-:S05]  /*0de0*/  IMAD.U32 R4, RZ, RZ, UR5 ;  /* 0x00000005ff047e24 */ /* 0x000fca000f8e00ff */
[----:B------:R-:W-:Y:S01]  /*0df0*/  SHF.L.U32 R4, R4, 0x1f, RZ ;  /* 0x0000001f04047819 */ /* 0x000fe200000006ff */
[----:B--2---:R-:W-:-:S04]  /*0e00*/  ULEA UR37, UR6, UR37, 0x18 ;  /* 0x0000002506257291 */ /* 0x004fc8000f8ec03f */
[----:B------:R-:W-:-:S09]  /*0e10*/  ULEA UR6, UR13, UR37, 0x3 ;  /* 0x000000250d067291 */ /* 0x000fd2000f8e183f */
[----:B------:R-:W2:Y:S02]  /*0e20*/  SYNCS.PHASECHK.TRANS64.TRYWAIT P1, [UR6+0x1c440], R4 ;  /* 0x01c44004ff0075a7 */ /* 0x000ea40008020146 */
[----:B--2---:R-:W-:Y:S05]  /*0e30*/  @!P1 BRA `(.L_x_15) ;  /* 0x0000008000189947 */ /* 0x004fea0003800000 */
.L_x_127:
[----:B------:R-:W-:Y:S05]  /*0e40*/  @!P0 BRA `(.L_x_16) ;  /* 0x0000000000048947 */ /* 0x000fea0003800000 */
[----:B-1----:R-:W-:Y:S01]  /*0e50*/  BPT.TRAP 0x1 ;  /* 0x000000040000795c */ /* 0x002fe20000300000 */
.L_x_16:
[----:B------:R-:W3:Y:S01]  /*0e60*/  SYNCS.PHASECHK.TRANS64.TRYWAIT P1, [UR6+0x1c448], R4 ;  /* 0x01c44804ff0075a7 */ /* 0x000ee20008020146 */
[----:B--2---:R-:W-:-:S04]  /*0e70*/  SHF.R.S32.HI R3, RZ, 0x1f, R2 ;  /* 0x0000001fff037819 */ /* 0x004fc80000011402 */
[----:B------:R-:W-:-:S04]  /*0e80*/  LEA.HI R3, R3, R2, RZ, 0x7 ;  /* 0x0000000203037211 */ /* 0x000fc800078f38ff */
[----:B------:R-:W-:-:S05]  /*0e90*/  LOP3.LUT R3, R3, 0xffffff80, RZ, 0xc0, !PT ;  /* 0xffffff8003037812 */ /* 0x000fca00078ec0ff */
[----:B------:R-:W-:Y:S01]  /*0ea0*/  IMAD.IADD R3, R2, 0x1, -R3 ;  /* 0x0000000102037824 */ /* 0x000fe200078e0a03 */
[----:B------:R-:W2:Y:S01]  /*0eb0*/  LDC R7, c[0x0][0x288] ;  /* 0x0000a200ff077b82 */ /* 0x000ea20000000800 */
[----:B---3--:R-:W-:Y:S05]  /*0ec0*/  @!P1 BRA `(.L_x_17) ;  /* 0x00000080000c9947 */ /* 0x008fea0003800000 */
.L_x_128:
[----:B--2---:R-:W-:Y:S01]  /*0ed0*/  ISETP.GE.AND P1, PT, R7, 0x1, PT ;  /* 0x000000010700780c */ /* 0x004fe20003f26270 */
[----:B------:R-:W-:Y:S01]  /*0ee0*/  UMOV UR36, URZ ;  /* 0x0000003f00247c82 */ /* 0x000fe20008000000 */
[----:B------:R-:W-:Y:S01]  /*0ef0*/  IMAD.MOV.U32 R168, RZ, RZ, 0x1 ;  /* 0x00000001ffa87424 */ /* 0x000fe200078e00ff */
[----:B------:R-:W-:Y:S01]  /*0f00*/  CS2R R120, SRZ ;  /* 0x0000000000787805 */ /* 0x000fe2000001ff00 */
[----:B------:R-:W-:Y:S01]  /*0f10*/  IMAD.MOV.U32 R173, RZ, RZ, RZ ;  /* 0x000000ffffad7224 */ /* 0x000fe200078e00ff */
[----:B------:R-:W-:Y:S02]  /*0f20*/  CS2R R122, SRZ ;  /* 0x00000000007a7805 */ /* 0x000fe4000001ff00 */
[----:B------:R-:W-:Y:S02]  /*0f30*/  CS2R R124, SRZ ;  /* 0x00000000007c7805 */ /* 0x000fe4000001ff00 */
[----:B------:R-:W-:Y:S02]  /*0f40*/  CS2R R126, SRZ ;  /* 0x00000000007e7805 */ /* 0x000fe4000001ff00 */
[----:B------:R-:W-:-:S02]  /*0f50*/  CS2R R128, SRZ ;  /* 0x0000000000807805 */ /* 0x000fc4000001ff00 */
[----:B------:R-:W-:Y:S02]  /*0f60*/  CS2R R130, SRZ ;  /* 0x0000000000827805 */ /* 0x000fe4000001ff00 */
[----:B------:R-:W-:Y:S02]  /*0f70*/  CS2R R132, SRZ ;  /* 0x0000000000847805 */ /* 0x000fe4000001ff00 */
        /* <DEDUP_REMOVED lines=24> */
[----:B------:R-:W-:Y:S01]  /*1100*/  CS2R R118, SRZ ;  /* 0x0000000000767805 */ /* 0x000fe2000001ff00 */
[----:B------:R-:W-:Y:S06]  /*1110*/  @!P1 BRA `(.L_x_18) ;  /* 0x0000003c00709947 */ /* 0x000fec0003800000 */
[----:B------:R-:W-:Y:S01]  /*1120*/  SHF.R.S32.HI R2, RZ, 0x1f, R3 ;  /* 0x0000001fff027819 */ /* 0x000fe20000011403 */
[----:B-1----:R-:W-:Y:S01]  /*1130*/  ULOP3.LUT UR8, UR38, 0x1, URZ, 0xc0, !UPT ;  /* 0x0000000126087892 */ /* 0x002fe2000f8ec03f */
[----:B------:R-:W-:Y:S01]  /*1140*/  IMAD.MOV.U32 R168, RZ, RZ, 0x1 ;  /* 0x00000001ffa87424 */ /* 0x000fe200078e00ff */
[----:B------:R-:W-:Y:S01]  /*1150*/  ULOP3.LUT UR9, UR7, 0x2, URZ, 0xfc, !UPT ;  /* 0x0000000207097892 */ /* 0x000fe2000f8efc3f */
[CC--:B---3--:R-:W-:Y:S01]  /*1160*/  LEA.HI R4, R2.reuse, R3.reuse, RZ, 0x2 ;  /* 0x0000000302047211 */ /* 0x0c8fe200078f10ff */
[----:B------:R-:W-:Y:S01]  /*1170*/  IMAD.MOV.U32 R173, RZ, RZ, RZ ;  /* 0x000000ffffad7224 */ /* 0x000fe200078e00ff */
[----:B------:R-:W-:Y:S01]  /*1180*/  LEA.HI R2, R2, R3, RZ, 0x5 ;  /* 0x0000000302027211 */ /* 0x000fe200078f28ff */
[----:B------:R-:W-:Y:S01]  /*1190*/  IMAD.U32 R9, RZ, RZ, UR8 ;  /* 0x00000008ff097e24 */ /* 0x000fe2000f8e00ff */
[--C-:B------:R-:W-:Y:S01]  /*11a0*/  SHF.R.S32.HI R5, RZ, 0x2, R4.reuse ;  /* 0x00000002ff057819 */ /* 0x100fe20000011404 */
[----:B------:R-:W-:Y:S01]  /*11b0*/  IMAD.MOV.U32 R175, RZ, RZ, RZ ;  /* 0x000000ffffaf7224 */ /* 0x000fe200078e00ff */
[----:B------:R-:W-:Y:S01]  /*11c0*/  SHF.R.S32.HI R6, RZ, 0x1f, R4 ;  /* 0x0000001fff067819 */ /* 0x000fe20000011404 */
[----:B------:R-:W-:Y:S01]  /*11d0*/  IMAD.MOV.U32 R120, RZ, RZ, RZ ;  /* 0x000000ffff787224 */ /* 0x000fe200078e00ff */
[----:B------:R-:W-:Y:S01]  /*11e0*/  LOP3.LUT R4, R4, 0x7ffffffc, RZ, 0xc0, !PT ;  /* 0x7ffffffc04047812 */ /* 0x000fe200078ec0ff */
[----:B------:R-:W-:Y:S01]  /*11f0*/  UMOV UR5, URZ ;  /* 0x0000003f00057c82 */ /* 0x000fe20008000000 */
[----:B------:R-:W-:Y:S01]  /*1200*/  LEA.HI R6, R6, R5, RZ, 0x3 ;  /* 0x0000000506067211 */ /* 0x000fe200078f18ff */
[----:B------:R-:W-:Y:S01]  /*1210*/  UMOV UR36, URZ ;  /* 0x0000003f00247c82 */ /* 0x000fe20008000000 */
[----:B------:R-:W-:Y:S01]  /*1220*/  SHF.R.S32.HI R2, RZ, 0x5, R2 ;  /* 0x00000005ff027819 */ /* 0x000fe20000011402 */
[----:B------:R-:W-:Y:S01]  /*1230*/  IMAD.IADD R4, R3, 0x1, -R4 ;  /* 0x0000000103047824 */ /* 0x000fe200078e0a04 */
[----:B------:R-:W-:Y:S01]  /*1240*/  LOP3.LUT R6, R6, 0xfffffff8, RZ, 0xc0, !PT ;  /* 0xfffffff806067812 */ /* 0x000fe200078ec0ff */
[----:B------:R-:W-:Y:S01]  /*1250*/  UMOV UR24, URZ ;  /* 0x0000003f00187c82 */ /* 0x000fe20008000000 */
[----:B------:R-:W-:Y:S01]  /*1260*/  ULDC.64 UR28, c[0x0][0x208] ;  /* 0x00008200001c7ab9 */ /* 0x000fe20000000a00 */
[----:B------:R-:W-:Y:S01]  /*1270*/  IMAD.SHL.U32 R169, R4, 0x2, RZ ;  /* 0x0000000204a97824 */ /* 0x000fe200078e00ff */
[----:B------:R-:W-:Y:S01]  /*1280*/  ULDC UR10, c[0x0][0x28c] ;  /* 0x0000a300000a7ab9 */ /* 0x000fe20000000800 */
[----:B------:R-:W-:Y:S01]  /*1290*/  IMAD.IADD R6, R5, 0x1, -R6 ;  /* 0x0000000105067824 */ /* 0x000fe200078e0a06 */
[----:B------:R-:W-:Y:S01]  /*12a0*/  ULDC UR11, c[0x0][0xa04] ;  /* 0x00028100000b7ab9 */ /* 0x000fe20000000800 */
[----:B------:R-:W-:Y:S01]  /*12b0*/  IMAD R3, R2, 0x400, R169 ;  /* 0x0000040002037824 */ /* 0x000fe200078e02a9 */
[----:B------:R-:W-:Y:S01]  /*12c0*/  ULDC UR12, c[0x0][0xa00] ;  /* 0x00028000000c7ab9 */ /* 0x000fe20000000800 */
[----:B------:R-:W-:-:S02]  /*12d0*/  VIADD R4, R7, 0x3f ;  /* 0x0000003f07047836 */ /* 0x000fc40000000000 */
[----:B------:R-:W-:Y:S02]  /*12e0*/  IMAD R3, R6, 0x8, R3 ;  /* 0x0000000806037824 */ /* 0x000fe400078e0203 */
[----:B------:R-:W-:Y:S01]  /*12f0*/  IMAD.U32 R7, RZ, RZ, UR38 ;  /* 0x00000026ff077e24 */ /* 0x000fe2000f8e00ff */
[----:B------:R-:W-:Y:S01]  /*1300*/  SHF.R.S32.HI R5, RZ, 0x1f, R4 ;  /* 0x0000001fff057819 */ /* 0x000fe20000011404 */
[----:B------:R-:W-:Y:S01]  /*1310*/  IMAD R170, R2, 0x10, R6 ;  /* 0x0000001002aa7824 */ /* 0x000fe200078e0206 */
[----:B------:R-:W-:Y:S01]  /*1320*/  LEA R172, R3, UR37, 0x1 ;  /* 0x0000002503ac7c11 */ /* 0x000fe2000f8e08ff */
[----:B------:R-:W-:Y:S01]  /*1330*/  IMAD R171, R6, 0x18, R3 ;  /* 0x0000001806ab7824 */ /* 0x000fe200078e0203 */
[----:B------:R-:W-:Y:S01]  /*1340*/  LEA.HI R5, R5, R4, RZ, 0x6 ;  /* 0x0000000405057211 */ /* 0x000fe200078f30ff */
[----:B------:R-:W-:Y:S02]  /*1350*/  IMAD R170, R7, 0x40, R170 ;  /* 0x0000004007aa7824 */ /* 0x000fe400078e02aa */
[----:B------:R-:W-:Y:S01]  /*1360*/  IMAD R172, R9, 0x2000, R172 ;  /* 0x0000200009ac7824 */ /* 0x000fe200078e02ac */
[----:B------:R-:W-:-:S07]  /*1370*/  SHF.R.S32.HI R174, RZ, 0x6, R5 ;  /* 0x00000006ffae7819 */ /* 0x000fce0000011405 */
.L_x_40:
[----:B------:R-:W-:Y:S05]  /*1380*/  @!P0 BRA `(.L_x_19) ;  /* 0x0000000000048947 */ /* 0x000fea0003800000 */
[----:B------:R-:W-:Y:S01]  /*1390*/  BPT.TRAP 0x1 ;  /* 0x000000040000795c */ /* 0x000fe20000300000 */
.L_x_19:
[----:B------:R-:W-:Y:S01]  /*13a0*/  ULEA UR14, UR24, UR37, 0x3 ;  /* 0x00000025180e7291 */ /* 0x000fe2000f8e183f */
[----:B------:R-:W-:-:S08]  /*13b0*/  SHF.L.U32 R2, R175, 0x1f, RZ ;  /* 0x0000001faf027819 */ /* 0x000fd000000006ff */
[----:B------:R-:W1:Y:S02]  /*13c0*/  SYNCS.PHASECHK.TRANS64.TRYWAIT P1, [UR14+0x1c400], R2 ;  /* 0x01c40002ff0075a7 */ /* 0x000e64000802014e */
[----:B-1----:R-:W-:Y:S05]  /*13d0*/  @!P1 BRA `(.L_x_20) ;  /* 0x0000007800e09947 */ /* 0x002fea0003800000 */
.L_x_129:
[----:B------:R-:W-:Y:S01]  /*13e0*/  UIADD3 UR14, UR37, 0xc000, URZ ;  /* 0x0000c000250e7890 */ /* 0x000fe2000fffe03f */
[----:B------:R-:W-:Y:S01]  /*13f0*/  WARPGROUP.ARRIVE ;  /* 0x00000000000079c5 */ /* 0x000fe20000000000 */
[----:B------:R-:W-:Y:S02]  /*1400*/  USHF.R.U32.HI UR22, URZ, 0x4, UR37 ;  /* 0x000000043f167899 */ /* 0x000fe40008011625 */
[----:B------:R-:W-:Y:S02]  /*1410*/  USHF.R.U32.HI UR14, URZ, 0x4, UR14 ;  /* 0x000000043f0e7899 */ /* 0x000fe4000801160e */
[----:B------:R-:W-:Y:S02]  /*1420*/  ULOP3.LUT UR22, UR22, 0x3fff, URZ, 0xc0, !UPT ;  /* 0x00003fff16167892 */ /* 0x000fe4000f8ec03f */
[----:B------:R-:W-:Y:S02]  /*1430*/  ULOP3.LUT UR23, UR14, 0x3fff, URZ, 0xc0, !UPT ;  /* 0x00003fff0e177892 */ /* 0x000fe4000f8ec03f */
[----:B------:R-:W-:-:S02]  /*1440*/  USHF.L.U32 UR21, UR13, 0x9, URZ ;  /* 0x000000090d157899 */ /* 0x000fc4000800063f */
[----:B------:R-:W-:Y:S02]  /*1450*/  ULOP3.LUT UR14, UR22, 0x10000, URZ, 0xfc, !UPT ;  /* 0x00010000160e7892 */ /* 0x000fe4000f8efc3f */
[----:B------:R-:W-:Y:S02]  /*1460*/  ULOP3.LUT UR25, UR23, 0x10000, URZ, 0xfc, !UPT ;  /* 0x0001000017197892 */ /* 0x000fe4000f8efc3f */
[----:B------:R-:W-:Y:S02]  /*1470*/  UIADD3 UR14, UR21, UR14, URZ ;  /* 0x0000000e150e7290 */ /* 0x000fe4000fffe03f */
[----:B------:R-:W-:Y:S01]  /*1480*/  ULEA UR15, UR24, UR25, 0x9 ;  /* 0x00000019180f7291 */ /* 0x000fe2000f8e483f */
[----:B------:R-:W-:Y:S01]  /*1490*/  UMOV UR17, 0x40000040 ;  /* 0x4000004000117882 */ /* 0x000fe20000000000 */
[----:B------:R-:W-:Y:S01]  /*14a0*/  UMOV UR19, 0x40000040 ;  /* 0x4000004000137882 */ /* 0x000fe20000000000 */
[----:B------:R-:W-:Y:S02]  /*14b0*/  UIADD3 UR20, UR24, 0x1, URZ ;  /* 0x0000000118147890 */ /* 0x000fe4000fffe03f */
[----:B------:R-:W-:-:S02]  /*14c0*/  UMOV UR16, UR14 ;  /* 0x0000000e00107c82 */ /* 0x000fc40008000000 */
[----:B------:R-:W-:Y:S01]  /*14d0*/  UMOV UR18, UR15 ;  /* 0x0000000f00127c82 */ /* 0x000fe20008000000 */
[----:B------:R-:W-:Y:S01]  /*14e0*/  UISETP.NE.AND UP0, UPT, UR20, 0x4, UPT ;  /* 0x000000041400788c */ /* 0x000fe2000bf05270 */
[----:B------:R-:W-:Y:S01]  /*14f0*/  HGMMA.64x64x16.F32 R56, gdesc[UR16], RZ, !UPT, gsb0 ;  /* 0x00e00000103879f0 */ /* 0x000fe2000c0008ff */
[----:B------:R-:W-:Y:S02]  /*1500*/  UIADD3 UR16, UR14, 0x2, URZ ;  /* 0x000000020e107890 */ /* 0x000fe4000fffe03f */
[----:B------:R-:W-:Y:S01]  /*1510*/  UIADD3 UR18, UR15, 0x2, URZ ;  /* 0x000000020f127890 */ /* 0x000fe2000fffe03f */
[----:B------:R-:W-:Y:S01]  /*1520*/  UMOV UR17, 0x40000040 ;  /* 0x4000004000117882 */ /* 0x000fe20000000000 */
[----:B------:R-:W-:Y:S01]  /*1530*/  UMOV UR19, 0x40000040 ;  /* 0x4000004000137882 */ /* 0x000fe20000000000 */
[----:B------:R-:W-:Y:S01]  /*1540*/  USEL UR20, UR20, URZ, UP0 ;  /* 0x0000003f14147287 */ /* 0x000fe20008000000 */
[----:B------:R-:W-:Y:S02]  /*1550*/  WARPGROUP.DEPBAR.LE gsb0, 0x0 ;  /* 0x00008000000079c5 */ /* 0x000fe40000010000 */
[----:B------:R-:W-:-:S06]  /*1560*/  WARPGROUP.ARRIVE ;  /* 0x00000000000079c5 */ /* 0x000fcc0000000000 */
[----:B------:R-:W-:Y:S01]  /*1570*/  HGMMA.64x64x16.F32 R56, gdesc[UR16], R56, gsb0 ;  /* 0x00e00000103879f0 */ /* 0x000fe20008000838 */
[----:B------:R-:W-:Y:S02]  /*1580*/  UIADD3 UR16, UR14, 0x4, URZ ;  /* 0x000000040e107890 */ /* 0x000fe4000fffe03f */
[----:B------:R-:W-:Y:S01]  /*1590*/  UIADD3 UR18, UR15, 0x4, URZ ;  /* 0x000000040f127890 */ /* 0x000fe2000fffe03f */
[----:B------:R-:W-:Y:S01]  /*15a0*/  UMOV UR17, 0x40000040 ;  /* 0x4000004000117882 */ /* 0x000fe20000000000 */
[----:B------:R-:W-:Y:S01]  /*15b0*/  UMOV UR19, 0x40000040 ;  /* 0x4000004000137882 */ /* 0x000fe20000000000 */
[----:B------:R-:W-:Y:S02]  /*15c0*/  WARPGROUP.DEPBAR.LE gsb0, 0x0 ;  /* 0x00008000000079c5 */ /* 0x000fe40000010000 */
[----:B------:R-:W-:-:S06]  /*15d0*/  WARPGROUP.ARRIVE ;  /* 0x00000000000079c5 */ /* 0x000fcc0000000000 */
[----:B------:R-:W-:Y:S01]  /*15e0*/  HGMMA.64x64x16.F32 R56, gdesc[UR16], R56, gsb0 ;  /* 0x00e00000103879f0 */ /* 0x000fe20008000838 */
[----:B------:R-:W-:Y:S02]  /*15f0*/  UIADD3 UR16, UR14, 0x6, URZ ;  /* 0x000000060e107890 */ /* 0x000fe4000fffe03f */
[----:B------:R-:W-:Y:S01]  /*1600*/  UIADD3 UR18, UR15, 0x6, URZ ;  /* 0x000000060f127890 */ /* 0x000fe2000fffe03f */
[----:B------:R-:W-:Y:S01]  /*1610*/  UMOV UR17, 0x40000040 ;  /* 0x4000004000117882 */ /* 0x000fe20000000000 */
[----:B------:R-:W-:Y:S01]  /*1620*/  UMOV UR19, 0x40000040 ;  /* 0x4000004000137882 */ /* 0x000fe20000000000 */
[----:B------:R-:W-:-:S06]  /*1630*/  USEL UR15, URZ, 0x1, UP0 ;  /* 0x000000013f0f7887 */ /* 0x000fcc0008000000 */
[----:B------:R-:W-:Y:S01]  /*1640*/  LOP3.LUT R175, R175, UR15, RZ, 0x3c, !PT ;  /* 0x0000000fafaf7c12 */ /* 0x000fe2000f8e3cff */
[----:B------:R-:W-:Y:S02]  /*1650*/  WARPGROUP.DEPBAR.LE gsb0, 0x0 ;  /* 0x00008000000079c5 */ /* 0x000fe40000010000 */
[----:B------:R-:W-:-:S06]  /*1660*/  WARPGROUP.ARRIVE ;  /* 0x00000000000079c5 */ /* 0x000fcc0000000000 */
[----:B------:R-:W-:Y:S03]  /*1670*/  HGMMA.64x64x16.F32 R56, gdesc[UR16], R56, gsb0 ;  /* 0x00e00000103879f0 */ /* 0x000fe60008000838 */
[----:B------:R-:W-:Y:S02]  /*1680*/  WARPGROUP.DEPBAR.LE gsb0, 0x0 ;  /* 0x00008000000079c5 */ /* 0x000fe40000010000 */
[----:B------:R-:W-:Y:S05]  /*1690*/  @!P0 BRA `(.L_x_21) ;  /* 0x0000000000048947 */ /* 0x000fea0003800000 */
[----:B------:R-:W-:Y:S01]  /*16a0*/  BPT.TRAP 0x1 ;  /* 0x000000040000795c */ /* 0x000fe20000300000 */
.L_x_21:
[----:B------:R-:W-:Y:S01]  /*16b0*/  ULEA UR15, UR20, UR37, 0x3 ;  /* 0x00000025140f7291 */ /* 0x000fe2000f8e183f */
[----:B------:R-:W-:Y:S01]  /*16c0*/  SHF.L.U32 R6, R175, 0x1f, RZ ;  /* 0x0000001faf067819 */ /* 0x000fe200000006ff */
[----:B-1----:R-:W1:Y:S01]  /*16d0*/  MUFU.RCP64H R3, 2.3591403961181640625 ;  /* 0x4002df8500037908 */ /* 0x002e620000001800 */
[----:B------:R-:W-:Y:S02]  /*16e0*/  IMAD.MOV.U32 R4, RZ, RZ, 0x458a2bb4 ;  /* 0x458a2bb4ff047424 */ /* 0x000fe400078e00ff */
[----:B------:R-:W-:Y:S02]  /*16f0*/  IMAD.MOV.U32 R5, RZ, RZ, 0x4002df85 ;  /* 0x4002df85ff057424 */ /* 0x000fe400078e00ff */
[----:B------:R-:W-:Y:S02]  /*1700*/  IMAD.MOV.U32 R2, RZ, RZ, RZ ;  /* 0x000000ffff027224 */ /* 0x000fe400078e00ff */
[----:B------:R-:W2:Y:S04]  /*1710*/  SYNCS.PHASECHK.TRANS64.TRYWAIT P1, [UR15+0x1c400], R6 ;  /* 0x01c40006ff0075a7 */ /* 0x000ea8000802014f */
[----:B-1----:R-:W-:Y:S01]  /*1720*/  DFMA R4, R2, -R4, 1 ;  /* 0x3ff000000204742b */ /* 0x002fe20000000804 */
[----:B--2---:R-:W-:Y:S10]  /*1730*/  @!P1 BRA `(.L_x_22) ;  /* 0x0000007800209947 */ /* 0x004ff40003800000 */
.L_x_130:
[----:B------:R-:W-:Y:S01]  /*1740*/  ULEA UR15, UR20, UR25, 0x9 ;  /* 0x00000019140f7291 */ /* 0x000fe2000f8e483f */
[----:B------:R-:W-:Y:S01]  /*1750*/  WARPGROUP.ARRIVE ;  /* 0x00000000000079c5 */ /* 0x000fe20000000000 */
[----:B------:R-:W-:Y:S01]  /*1760*/  UIADD3 UR16, UR14, 0x200, URZ ;  /* 0x000002000e107890 */ /* 0x000fe2000fffe03f */
[----:B------:R-:W-:Y:S01]  /*1770*/  DFMA R4, R4, R4, R4 ;  /* 0x000000040404722b */ /* 0x000fe20000000004 */
[----:B------:R-:W-:Y:S01]  /*1780*/  UMOV UR19, 0x40000040 ;  /* 0x4000004000137882 */ /* 0x000fe20000000000 */
[----:B------:R-:W-:Y:S01]  /*1790*/  UMOV UR17, 0x40000040 ;  /* 0x4000004000117882 */ /* 0x000fe20000000000 */
[----:B------:R-:W-:Y:S01]  /*17a0*/  UMOV UR26, 0x2c515da4 ;  /* 0x2c515da4001a7882 */ /* 0x000fe20000000000 */
[----:B------:R-:W-:Y:S01]  /*17b0*/  UMOV UR18, UR15 ;  /* 0x0000000f00127c82 */ /* 0x000fe20008000000 */
[----:B------:R-:W-:Y:S01]  /*17c0*/  UMOV UR27, 0x3fd6fc2a ;  /* 0x3fd6fc2a001b7882 */ /* 0x000fe20000000000 */
[----:B------:R-:W-:Y:S01]  /*17d0*/  IMAD.MOV.U32 R8, RZ, RZ, -0x748574fc ;  /* 0x8b7a8b04ff087424 */ /* 0x000fe200078e00ff */
[----:B------:R-:W-:Y:S01]  /*17e0*/  UMOV UR30, 0x923be72d ;  /* 0x923be72d001e7882 */ /* 0x000fe20000000000 */
[----:B------:R-:W-:Y:S04]  /*17f0*/  HGMMA.64x64x16.F32 R24, gdesc[UR16], RZ, !UPT, gsb0 ;  /* 0x00e00000101879f0 */ /* 0x000fe8000c0008ff */
[----:B------:R-:W-:Y:S01]  /*1800*/  DFMA R4, R2, R4, R2 ;  /* 0x000000040204722b */ /* 0x000fe20000000002 */
[----:B------:R-:W-:Y:S01]  /*1810*/  IMAD.MOV.U32 R9, RZ, RZ, 0x3ed0ee25 ;  /* 0x3ed0ee25ff097424 */ /* 0x000fe200078e00ff */
[----:B------:R-:W-:Y:S01]  /*1820*/  UMOV UR16, 0x3ae80f1e ;  /* 0x3ae80f1e00107882 */ /* 0x000fe20000000000 */
[----:B------:R-:W-:Y:S01]  /*1830*/  UMOV UR17, 0x3eb1380b ;  /* 0x3eb1380b00117882 */ /* 0x000fe20000000000 */
[----:B------:R-:W-:Y:S01]  /*1840*/  UIADD3 UR18, UR15, 0x2, URZ ;  /* 0x000000020f127890 */ /* 0x000fe2000fffe03f */
[----:B------:R-:W-:Y:S01]  /*1850*/  IMAD.MOV.U32 R14, RZ, RZ, -0x105c611 ;  /* 0xfefa39efff0e7424 */ /* 0x000fe200078e00ff */
[----:B------:R-:W-:Y:S01]  /*1860*/  UMOV UR19, 0x40000040 ;  /* 0x4000004000137882 */ /* 0x000fe20000000000 */
[----:B------:R-:W-:Y:S01]  /*1870*/  UMOV UR31, 0x3f624924 ;  /* 0x3f624924001f7882 */ /* 0x000fe20000000000 */
[----:B------:R-:W-:Y:S01]  /*1880*/  DMUL R2, R4, UR26 ;  /* 0x0000001a04027c28 */ /* 0x000fe20008000000 */
[----:B------:R-:W-:Y:S01]  /*1890*/  IMAD.MOV.U32 R15, RZ, RZ, 0x3fe62e42 ;  /* 0x3fe62e42ff0f7424 */ /* 0x000fe200078e00ff */
[----:B------:R-:W-:Y:S01]  /*18a0*/  STL.128 [R1+0x20], RZ ;  /* 0x000020ff01007387 */ /* 0x000fe20000100c00 */
[----:B------:R-:W-:-:S03]  /*18b0*/  UIADD3 UR25, UR37, 0x1c4a0, URZ ;  /* 0x0001c4a025197890 */ /* 0x000fc6000fffe03f */
[----:B------:R-:W-:Y:S02]  /*18c0*/  STL.128 [R1], RZ ;  /* 0x000000ff01007387 */ /* 0x000fe40000100c00 */
[----:B------:R-:W-:Y:S02]  /*18d0*/  DFMA R2, R4, UR26, R2 ;  /* 0x0000001a04027c2b */ /* 0x000fe40008000002 */
[----:B------:R-:W-:Y:S04]  /*18e0*/  STL.128 [R1+0x10], RZ ;  /* 0x000010ff01007387 */ /* 0x000fe80000100c00 */
[----:B------:R-:W-:Y:S02]  /*18f0*/  STL.128 [R1+0x30], RZ ;  /* 0x000030ff01007387 */ /* 0x000fe40000100c00 */
[----:B-1----:R-:W-:-:S02]  /*1900*/  DMUL R6, R2, R2 ;  /* 0x0000000202067228 */ /* 0x002fc40000000000 */
[----:B------:R-:W-:Y:S01]  /*1910*/  DADD R10, -R2, UR26 ;  /* 0x0000001a020a7e29 */ /* 0x000fe20008000100 */
[----:B------:R-:W-:Y:S01]  /*1920*/  STL.128 [R1+0x40], RZ ;  /* 0x000040ff01007387 */ /* 0x000fe20000100c00 */
[----:B------:R-:W-:-:S03]  /*1930*/  DFMA R12, R14, 1, R2 ;  /* 0x3ff000000e0c782b */ /* 0x000fc60000000002 */
[----:B------:R-:W-:Y:S01]  /*1940*/  STL.128 [R1+0x50], RZ ;  /* 0x000050ff01007387 */ /* 0x000fe20000100c00 */
[----:B------:R-:W-:Y:S01]  /*1950*/  DFMA R8, R6, UR16, R8 ;  /* 0x0000001006087c2b */ /* 0x000fe20008000008 */
[----:B------:R-:W-:Y:S01]  /*1960*/  UMOV UR16, 0x9f02676f ;  /* 0x9f02676f00107882 */ /* 0x000fe20000000000 */
[----:B------:R-:W-:Y:S01]  /*1970*/  UMOV UR17, 0x3ef3b266 ;  /* 0x3ef3b26600117882 */ /* 0x000fe20000000000 */
[----:B------:R-:W-:Y:S01]  /*1980*/  DADD R10, R10, R10 ;  /* 0x000000000a0a7229 */ /* 0x000fe2000000000a */
[----:B------:R-:W-:Y:S04]  /*1990*/  STL.128 [R1+0x60], RZ ;  /* 0x000060ff01007387 */ /* 0x000fe80000100c00 */
[----:B------:R-:W-:Y:S01]  /*19a0*/  DFMA R8, R6, R8, UR16 ;  /* 0x0000001006087e2b */ /* 0x000fe20008000008 */
[----:B------:R-:W-:Y:S01]  /*19b0*/  UMOV UR16, 0xa9ab0956 ;  /* 0xa9ab095600107882 */ /* 0x000fe20000000000 */
[----:B------:R-:W-:Y:S01]  /*19c0*/  UMOV UR17, 0x3f1745cb ;  /* 0x3f1745cb00117882 */ /* 0x000fe20000000000 */
[----:B------:R-:W-:Y:S01]  /*19d0*/  DFMA R10, -R2, UR26, R10 ;  /* 0x0000001a020a7c2b */ /* 0x000fe2000800010a */
[----:B------:R-:W-:Y:S04]  /*19e0*/  STL.128 [R1+0x70], RZ ;  /* 0x000070ff01007387 */ /* 0x000fe80000100c00 */
[----:B------:R-:W-:Y:S01]  /*19f0*/  DFMA R8, R6, R8, UR16 ;  /* 0x0000001006087e2b */ /* 0x000fe20008000008 */
[----:B------:R-:W-:Y:S01]  /*1a00*/  UMOV UR16, 0x2d1b5154 ;  /* 0x2d1b515400107882 */ /* 0x000fe20000000000 */
[----:B------:R-:W-:Y:S01]  /*1a10*/  UMOV UR17, 0x3f3c71c7 ;  /* 0x3f3c71c700117882 */ /* 0x000fe20000000000 */
[----:B------:R-:W-:-:S02]  /*1a20*/  DMUL R10, R4, R10 ;  /* 0x0000000a040a7228 */ /* 0x000fc40000000000 */
[----:B------:R-:W-:-:S03]  /*1a30*/  DFMA R4, R14, -1, R12 ;  /* 0xbff000000e04782b */ /* 0x000fc6000000000c */
[----:B------:R-:W-:Y:S01]  /*1a40*/  DFMA R8, R6, R8, UR16 ;  /* 0x0000001006087e2b */ /* 0x000fe20008000008 */
[----:B------:R-:W-:Y:S01]  /*1a50*/  UIADD3 UR16, UR14, 0x202, URZ ;  /* 0x000002020e107890 */ /* 0x000fe2000fffe03f */
[----:B------:R-:W-:-:S03]  /*1a60*/  UMOV UR17, 0x40000040 ;  /* 0x4000004000117882 */ /* 0x000fc60000000000 */
[----:B------:R-:W-:-:S03]  /*1a70*/  DADD R4, -R2, R4 ;  /* 0x0000000002047229 */ /* 0x000fc60000000104 */
[----:B------:R-:W-:Y:S01]  /*1a80*/  DFMA R8, R6, R8, UR30 ;  /* 0x0000001e06087e2b */ /* 0x000fe20008000008 */
[----:B------:R-:W-:Y:S01]  /*1a90*/  UMOV UR30, 0x9999a3c4 ;  /* 0x9999a3c4001e7882 */ /* 0x000fe20000000000 */
[----:B------:R-:W-:-:S06]  /*1aa0*/  UMOV UR31, 0x3f899999 ;  /* 0x3f899999001f7882 */ /* 0x000fcc0000000000 */
[----:B------:R-:W-:Y:S01]  /*1ab0*/  DFMA R8, R6, R8, UR30 ;  /* 0x0000001e06087e2b */ /* 0x000fe20008000008 */
[----:B------:R-:W-:Y:S02]  /*1ac0*/  WARPGROUP.DEPBAR.LE gsb0, 0x0 ;  /* 0x00008000000079c5 */ /* 0x000fe40000010000 */
[----:B------:R-:W-:-:S06]  /*1ad0*/  WARPGROUP.ARRIVE ;  /* 0x00000000000079c5 */ /* 0x000fcc0000000000 */
[----:B------:R-:W-:Y:S01]  /*1ae0*/  HGMMA.64x64x16.F32 R24, gdesc[UR16], R24, gsb0 ;  /* 0x00e00000101879f0 */ /* 0x000fe20008000818 */
[----:B------:R-:W-:Y:S01]  /*1af0*/  UMOV UR16, 0x55555554 ;  /* 0x5555555400107882 */ /* 0x000fe20000000000 */
[----:B------:R-:W-:Y:S01]  /*1b00*/  UMOV UR17, 0x3fb55555 ;  /* 0x3fb5555500117882 */ /* 0x000fe20000000000 */
[----:B------:R-:W-:Y:S01]  /*1b10*/  UIADD3 UR18, UR15, 0x4, URZ ;  /* 0x000000040f127890 */ /* 0x000fe2000fffe03f */
[----:B------:R-:W-:Y:S01]  /*1b20*/  DFMA R8, R6, R8, UR16 ;  /* 0x0000001006087e2b */ /* 0x000fe20008000008 */
[----:B------:R-:W-:Y:S01]  /*1b30*/  UMOV UR16, 0xffda0d24 ;  /* 0xffda0d2400107882 */ /* 0x000fe20000000000 */
[----:B------:R-:W-:Y:S01]  /*1b40*/  UMOV UR17, 0x3c7777d0 ;  /* 0x3c7777d000117882 */ /* 0x000fe20000000000 */
[----:B------:R-:W-:-:S05]  /*1b50*/  UMOV UR19, 0x40000040 ;  /* 0x4000004000137882 */ /* 0x000fca0000000000 */
[----:B------:R-:W-:Y:S01]  /*1b60*/  DMUL R8, R6, R8 ;  /* 0x0000000806087228 */ /* 0x000fe20000000000 */
[----:B------:R-:W-:-:S04]  /*1b70*/  IMAD.U32 R6, RZ, RZ, UR24 ;  /* 0x00000018ff067e24 */ /* 0x000fc8000f8e00ff */
[----:B------:R-:W-:-:S03]  /*1b80*/  IMAD R6, R6, 0x40, R169 ;  /* 0x0000004006067824 */ /* 0x000fc600078e02a9 */
[----:B------:R-:W-:Y:S01]  /*1b90*/  DFMA R8, R2, R8, R10 ;  /* 0x000000080208722b */ /* 0x000fe2000000000a */
[----:B------:R-:W-:Y:S01]  /*1ba0*/  IMAD.MOV.U32 R2, RZ, RZ, 0x3b39803f ;  /* 0x3b39803fff027424 */ /* 0x000fe200078e00ff */
[----:B------:R-:W-:Y:S01]  /*1bb0*/  LEA R11, R6, UR37, 0x2 ;  /* 0x00000025060b7c11 */ /* 0x000fe2000f8e10ff */
[----:B------:R-:W-:-:S05]  /*1bc0*/  IMAD.MOV.U32 R3, RZ, RZ, 0x3c7abc9e ;  /* 0x3c7abc9eff037424 */ /* 0x000fca00078e00ff */
[----:B------:R-:W-:-:S08]  /*1bd0*/  DADD R4, R8, -R4 ;  /* 0x0000000008047229 */ /* 0x000fd00000000804 */
[----:B------:R-:W-:-:S08]  /*1be0*/  DFMA R4, R2, 1, R4 ;  /* 0x3ff000000204782b */ /* 0x000fd00000000004 */
[----:B------:R-:W-:-:S08]  /*1bf0*/  DADD R4, R12, R4 ;  /* 0x000000000c047229 */ /* 0x000fd00000000004 */
[----:B------:R-:W-:Y:S01]  /*1c00*/  DMUL R2, R4, UR16 ;  /* 0x0000001004027c28 */ /* 0x000fe20008000000 */
[----:B------:R-:W-:Y:S01]  /*1c10*/  UMOV UR16, 0x652b82fe ;  /* 0x652b82fe00107882 */ /* 0x000fe20000000000 */
[----:B------:R-:W-:-:S06]  /*1c20*/  UMOV UR17, 0x3ff71547 ;  /* 0x3ff7154700117882 */ /* 0x000fcc0000000000 */
[----:B------:R-:W-:Y:S01]  /*1c30*/  DFMA R2, R4, UR16, R2 ;  /* 0x0000001004027c2b */ /* 0x000fe20008000002 */
[----:B------:R-:W-:Y:S01]  /*1c40*/  UIADD3 UR16, UR14, 0x204, URZ ;  /* 0x000002040e107890 */ /* 0x000fe2000fffe03f */
[----:B------:R-:W-:-:S08]  /*1c50*/  UMOV UR17, 0x40000040 ;  /* 0x4000004000117882 */ /* 0x000fd00000000000 */
[----:B------:R1:W2:Y:S01]  /*1c60*/  F2F.F32.F64 R3, R2 ;  /* 0x0000000200037310 */ /* 0x0002a20000301000 */
[----:B------:R-:W-:Y:S02]  /*1c70*/  WARPGROUP.DEPBAR.LE gsb0, 0x0 ;  /* 0x00008000000079c5 */ /* 0x000fe40000010000 */
[----:B------:R-:W2:Y:S01]  /*1c80*/  LDS.64 R6, [R11+0x1c000] ;  /* 0x01c000000b067984 */ /* 0x000ea20000000a00 */
[----:B-1----:R-:W-:-:S03]  /*1c90*/  IMAD.U32 R2, RZ, RZ, UR20 ;  /* 0x00000014ff027e24 */ /* 0x002fc6000f8e00ff */
[----:B------:R-:W1:Y:S01]  /*1ca0*/  LDS.64 R8, [R11+0x1c020] ;  /* 0x01c020000b087984 */ /* 0x000e620000000a00 */
[----:B------:R-:W-:-:S03]  /*1cb0*/  IMAD R2, R2, 0x40, R169 ;  /* 0x0000004002027824 */ /* 0x000fc600078e02a9 */
[----:B------:R-:W3:Y:S04]  /*1cc0*/  LDS.64 R12, [R11+0x1c040] ;  /* 0x01c040000b0c7984 */ /* 0x000ee80000000a00 */
[----:B------:R-:W4:Y:S04]  /*1cd0*/  LDS.64 R16, [R11+0x1c060] ;  /* 0x01c060000b107984 */ /* 0x000f280000000a00 */
[----:B------:R-:W5:Y:S04]  /*1ce0*/  LDS.64 R20, [R11+0x1c080] ;  /* 0x01c080000b147984 */ /* 0x000f680000000a00 */
[----:B------:R-:W5:Y:S01]  /*1cf0*/  LDS.64 R152, [R11+0x1c0a0] ;  /* 0x01c0a0000b987984 */ /* 0x000f620000000a00 */
[----:B------:R-:W-:-:S06]  /*1d00*/  WARPGROUP.ARRIVE ;  /* 0x00000000000079c5 */ /* 0x000fcc0000000000 */
[----:B------:R-:W-:Y:S01]  /*1d10*/  HGMMA.64x64x16.F32 R24, gdesc[UR16], R24, gsb0 ;  /* 0x00e00000101879f0 */ /* 0x000fe20008000818 */
[----:B------:R-:W-:Y:S02]  /*1d20*/  UIADD3 UR16, UR14, 0x206, URZ ;  /* 0x000002060e107890 */ /* 0x000fe4000fffe03f */
[----:B------:R-:W-:Y:S01]  /*1d30*/  UIADD3 UR18, UR15, 0x6, URZ ;  /* 0x000000060f127890 */ /* 0x000fe2000fffe03f */
[----:B------:R-:W-:Y:S01]  /*1d40*/  UMOV UR17, 0x40000040 ;  /* 0x4000004000117882 */ /* 0x000fe20000000000 */
[----:B------:R-:W-:Y:S01]  /*1d50*/  UMOV UR19, 0x40000040 ;  /* 0x4000004000137882 */ /* 0x000fe20000000000 */
[----:B------:R-:W-:-:S04]  /*1d60*/  ULEA UR14, UR36, UR39, 0x1 ;  /* 0x00000027240e7291 */ /* 0x000fc8000f8e083f */
[----:B------:R-:W-:Y:S01]  /*1d70*/  ULEA UR14, UR14, UR25, 0x3 ;  /* 0x000000190e0e7291 */ /* 0x000fe2000f8e183f */
[C---:B--2---:R-:W-:Y:S01]  /*1d80*/  FMUL R4, R3.reuse, R6 ;  /* 0x0000000603047220 */ /* 0x044fe20000400000 */
[C---:B------:R-:W-:Y:S01]  /*1d90*/  FMUL R5, R3.reuse, R7 ;  /* 0x0000000703057220 */ /* 0x040fe20000400000 */
[C---:B-1----:R-:W-:Y:S01]  /*1da0*/  FMUL R8, R3.reuse, R8 ;  /* 0x0000000803087220 */ /* 0x042fe20000400000 */
[C---:B------:R-:W-:Y:S01]  /*1db0*/  FMUL R9, R3.reuse, R9 ;  /* 0x0000000903097220 */ /* 0x040fe20000400000 */
[----:B------:R-:W-:Y:S02]  /*1dc0*/  IMAD.MOV.U32 R6, RZ, RZ, R4 ;  /* 0x000000ffff067224 */ /* 0x000fe400078e0004 */
[C---:B---3--:R-:W-:Y:S01]  /*1dd0*/  FMUL R12, R3.reuse, R12 ;  /* 0x0000000c030c7220 */ /* 0x048fe20000400000 */
[----:B------:R-:W-:Y:S01]  /*1de0*/  FMUL R13, R3, R13 ;  /* 0x0000000d030d7220 */ /* 0x000fe20000400000 */
[----:B------:R-:W-:Y:S02]  /*1df0*/  IMAD.MOV.U32 R7, RZ, RZ, R5 ;  /* 0x000000ffff077224 */ /* 0x000fe400078e0005 */
[----:B------:R-:W-:-:S02]  /*1e00*/  IMAD.MOV.U32 R14, RZ, RZ, R12 ;  /* 0x000000ffff0e7224 */ /* 0x000fc400078e000c */
[C---:B----4-:R-:W-:Y:S01]  /*1e10*/  FMUL R16, R3.reuse, R16 ;  /* 0x0000001003107220 */ /* 0x050fe20000400000 */
[----:B------:R-:W-:Y:S01]  /*1e20*/  IMAD.MOV.U32 R15, RZ, RZ, R13 ;  /* 0x000000ffff0f7224 */ /* 0x000fe200078e000d */
[----:B------:R-:W-:Y:S01]  /*1e30*/  STL.128 [R1], R4 ;  /* 0x0000000401007387 */ /* 0x000fe20000100c00 */
[----:B------:R-:W-:Y:S02]  /*1e40*/  IMAD.MOV.U32 R10, RZ, RZ, R8 ;  /* 0x000000ffff0a7224 */ /* 0x000fe400078e0008 */
[C---:B------:R-:W-:Y:S01]  /*1e50*/  FMUL R17, R3.reuse, R17 ;  /* 0x0000001103117220 */ /* 0x040fe20000400000 */
[C---:B-----5:R-:W-:Y:S01]  /*1e60*/  FMUL R20, R3.reuse, R20 ;  /* 0x0000001403147220 */ /* 0x060fe20000400000 */
[----:B------:R1:W-:Y:S01]  /*1e70*/  STL.128 [R1+0x20], R12 ;  /* 0x0000200c01007387 */ /* 0x0003e20000100c00 */
[C---:B------:R-:W-:Y:S01]  /*1e80*/  FMUL R21, R3.reuse, R21 ;  /* 0x0000001503157220 */ /* 0x040fe20000400000 */
[C---:B------:R-:W-:Y:S01]  /*1e90*/  FMUL R152, R3.reuse, R152 ;  /* 0x0000009803987220 */ /* 0x040fe20000400000 */
[----:B------:R-:W-:Y:S01]  /*1ea0*/  FMUL R153, R3, R153 ;  /* 0x0000009903997220 */ /* 0x000fe20000400000 */
[----:B------:R-:W-:-:S02]  /*1eb0*/  IMAD.MOV.U32 R18, RZ, RZ, R16 ;  /* 0x000000ffff127224 */ /* 0x000fc400078e0010 */
[----:B------:R-:W-:Y:S02]  /*1ec0*/  IMAD.MOV.U32 R19, RZ, RZ, R17 ;  /* 0x000000ffff137224 */ /* 0x000fe400078e0011 */
[----:B------:R-:W-:Y:S02]  /*1ed0*/  IMAD.MOV.U32 R22, RZ, RZ, R20 ;  /* 0x000000ffff167224 */ /* 0x000fe400078e0014 */
[----:B------:R-:W-:Y:S01]  /*1ee0*/  IMAD.MOV.U32 R23, RZ, RZ, R21 ;  /* 0x000000ffff177224 */ /* 0x000fe200078e0015 */
[----:B------:R-:W-:Y:S01]  /*1ef0*/  STL.128 [R1+0x30], R16 ;  /* 0x0000301001007387 */ /* 0x000fe20000100c00 */
[----:B------:R-:W-:Y:S02]  /*1f00*/  IMAD.MOV.U32 R154, RZ, RZ, R152 ;  /* 0x000000ffff9a7224 */ /* 0x000fe400078e0098 */
[----:B------:R-:W-:Y:S01]  /*1f10*/  IMAD.MOV.U32 R155, RZ, RZ, R153 ;  /* 0x000000ffff9b7224 */ /* 0x000fe200078e0099 */
[----:B------:R-:W-:Y:S01]  /*1f20*/  STL.128 [R1+0x40], R20 ;  /* 0x0000401401007387 */ /* 0x000fe20000100c00 */
[----:B-1----:R-:W-:-:S02]  /*1f30*/  LEA R12, R2, UR37, 0x2 ;  /* 0x00000025020c7c11 */ /* 0x002fc4000f8e10ff */
[----:B------:R-:W-:Y:S01]  /*1f40*/  SHF.L.U32 R13, R0, 0x1f, RZ ;  /* 0x0000001f000d7819 */ /* 0x000fe200000006ff */
[----:B------:R-:W-:Y:S01]  /*1f50*/  STL.128 [R1+0x50], R152 ;  /* 0x0000509801007387 */ /* 0x000fe20000100c00 */
[----:B------:R-:W-:-:S03]  /*1f60*/  WARPGROUP.DEPBAR.LE gsb0, 0x0 ;  /* 0x00008000000079c5 */ /* 0x000fc60000010000 */
[----:B------:R-:W1:Y:S04]  /*1f70*/  LDS.64 R156, [R11+0x1c0c0] ;  /* 0x01c0c0000b9c7984 */ /* 0x000e680000000a00 */
[----:B------:R2:W3:Y:S04]  /*1f80*/  LDS.64 R158, [R11+0x1c0e0] ;  /* 0x01c0e0000b9e7984 */ /* 0x0004e80000000a00 */
[----:B------:R-:W4:Y:S01]  /*1f90*/  LDS.64 R166, [R12+0x1c000] ;  /* 0x01c000000ca67984 */ /* 0x000f220000000a00 */
[----:B--2---:R-:W-:-:S03]  /*1fa0*/  IMAD.MOV.U32 R11, RZ, RZ, R9 ;  /* 0x000000ffff0b7224 */ /* 0x004fc600078e0009 */
[----:B------:R-:W2:Y:S04]  /*1fb0*/  LDS.64 R164, [R12+0x1c040] ;  /* 0x01c040000ca47984 */ /* 0x000ea80000000a00 */
[----:B------:R3:W-:Y:S04]  /*1fc0*/  STL.128 [R1+0x10], R8 ;  /* 0x0000100801007387 */ /* 0x0007e80000100c00 */
[----:B------:R1:W2:Y:S04]  /*1fd0*/  LDS.64 R162, [R12+0x1c060] ;  /* 0x01c060000ca27984 */ /* 0x0002a80000000a00 */
[----:B------:R1:W2:Y:S04]  /*1fe0*/  LDS.64 R160, [R12+0x1c080] ;  /* 0x01c080000ca07984 */ /* 0x0002a80000000a00 */
[----:B------:R1:W2:Y:S04]  /*1ff0*/  LDS.64 R186, [R12+0x1c0a0] ;  /* 0x01c0a0000cba7984 */ /* 0x0002a80000000a00 */
[----:B------:R2:W2:Y:S04]  /*2000*/  LDS.64 R178, [R12+0x1c0c0] ;  /* 0x01c0c0000cb27984 */ /* 0x0004a80000000a00 */
[----:B------:R2:W2:Y:S01]  /*2010*/  LDS.64 R184, [R12+0x1c0e0] ;  /* 0x01c0e0000cb87984 */ /* 0x0004a20000000a00 */
[C---:B-1----:R-:W-:Y:S01]  /*2020*/  FMUL R4, R3.reuse, R156 ;  /* 0x0000009c03047220 */ /* 0x042fe20000400000 */
[C---:B------:R-:W-:Y:S01]  /*2030*/  FMUL R5, R3.reuse, R157 ;  /* 0x0000009d03057220 */ /* 0x040fe20000400000 */
[C---:B---3--:R-:W-:Y:S01]  /*2040*/  FMUL R8, R3.reuse, R158 ;  /* 0x0000009e03087220 */ /* 0x048fe20000400000 */
[----:B------:R-:W-:Y:S01]  /*2050*/  FMUL R9, R3, R159 ;  /* 0x0000009f03097220 */ /* 0x000fe20000400000 */
[----:B------:R-:W-:Y:S01]  /*2060*/  IMAD.MOV.U32 R6, RZ, RZ, R4 ;  /* 0x000000ffff067224 */ /* 0x000fe200078e0004 */
[----:B------:R1:W3:Y:S01]  /*2070*/  LDS.64 R2, [R12+0x1c020] ;  /* 0x01c020000c027984 */ /* 0x0002e20000000a00 */
[----:B------:R-:W-:Y:S01]  /*2080*/  WARPGROUP.ARRIVE ;  /* 0x00000000000079c5 */ /* 0x000fe20000000000 */
[----:B------:R-:W-:-:S02]  /*2090*/  IMAD.MOV.U32 R7, RZ, RZ, R5 ;  /* 0x000000ffff077224 */ /* 0x000fc400078e0005 */
[----:B------:R-:W-:Y:S02]  /*20a0*/  IMAD.MOV.U32 R10, RZ, RZ, R8 ;  /* 0x000000ffff0a7224 */ /* 0x000fe400078e0008 */
[----:B------:R-:W-:Y:S01]  /*20b0*/  IMAD.MOV.U32 R11, RZ, RZ, R9 ;  /* 0x000000ffff0b7224 */ /* 0x000fe200078e0009 */
[----:B------:R-:W-:Y:S01]  /*20c0*/  HGMMA.64x64x16.F32 R24, gdesc[UR16], R24, gsb0 ;  /* 0x00e00000101879f0 */ /* 0x000fe20008000818 */
[----:B------:R1:W-:Y:S04]  /*20d0*/  STL.128 [R1+0x60], R4 ;  /* 0x0000600401007387 */ /* 0x0003e80000100c00 */
[----:B------:R1:W-:Y:S01]  /*20e0*/  STL.128 [R1+0x70], R8 ;  /* 0x0000700801007387 */ /* 0x0003e20000100c00 */
[----:B------:R-:W-:Y:S02]  /*20f0*/  WARPGROUP.DEPBAR.LE gsb0, 0x0 ;  /* 0x00008000000079c5 */ /* 0x000fe40000010000 */
[----:B------:R-:W5:Y:S02]  /*2100*/  SYNCS.PHASECHK.TRANS64.TRYWAIT P1, [UR14], R13 ;  /* 0x0000000dff0075a7 */ /* 0x000f64000802014e */
[----:B-12345:R-:W-:Y:S05]  /*2110*/  @!P1 BRA `(.L_x_23) ;  /* 0x0000006c00c09947 */ /* 0x03efea0003800000 */
.L_x_131:
[----:B------:R-:W2:Y:S04]  /*2120*/  LDL.128 R180, [R1] ;  /* 0x0000000001b47983 */ /* 0x000ea80000100c00 */
[----:B------:R-:W3:Y:S04]  /*2130*/  LDL.128 R156, [R1+0x10] ;  /* 0x00001000019c7983 */ /* 0x000ee80000100c00 */
[----:B-1----:R-:W4:Y:S04]  /*2140*/  LDL.128 R4, [R1+0x20] ;  /* 0x0000200001047983 */ /* 0x002f280000100c00 */
[----:B------:R-:W5:Y:S04]  /*2150*/  LDL.128 R16, [R1+0x30] ;  /* 0x0000300001107983 */ /* 0x000f680000100c00 */
[----:B------:R-:W5:Y:S04]  /*2160*/  LDL.128 R152, [R1+0x40] ;  /* 0x0000400001987983 */ /* 0x000f680000100c00 */
[----:B------:R-:W5:Y:S01]  /*2170*/  LDL.128 R20, [R1+0x50] ;  /* 0x0000500001147983 */ /* 0x000f620000100c00 */
[C---:B------:R-:W-:Y:S01]  /*2180*/  VIADD R176, R170.reuse, 0x8 ;  /* 0x00000008aab07836 */ /* 0x040fe20000000000 */
[----:B------:R-:W-:-:S02]  /*2190*/  ISETP.GE.AND P1, PT, R170, UR10, PT ;  /* 0x0000000aaa007c0c */ /* 0x000fc4000bf26270 */
[----:B------:R-:W5:Y:S02]  /*21a0*/  LDL.128 R8, [R1+0x60] ;  /* 0x0000600001087983 */ /* 0x000f640000100c00 */
[----:B------:R-:W-:Y:S02]  /*21b0*/  ISETP.GE.AND P2, PT, R176, UR10, PT ;  /* 0x0000000ab0007c0c */ /* 0x000fe4000bf46270 */
[----:B------:R-:W5:Y:S01]  /*21c0*/  LDL.128 R12, [R1+0x70] ;  /* 0x00007000010c7983 */ /* 0x000f620000100c00 */
[----:B------:R-:W-:Y:S01]  /*21d0*/  FSEL R191, R60, -INF , !P1 ;  /* 0xff8000003cbf7808 */ /* 0x000fe20004800000 */
[--C-:B------:R-:W-:Y:S01]  /*21e0*/  FADD R28, R28, -R2.reuse ;  /* 0x800000021c1c7221 */ /* 0x100fe20000000000 */
[----:B------:R-:W-:Y:S01]  /*21f0*/  FSEL R177, R58, -INF , !P2 ;  /* 0xff8000003ab17808 */ /* 0x000fe20005000000 */
[--C-:B------:R-:W-:Y:S01]  /*2200*/  FADD R29, R29, -R3.reuse ;  /* 0x800000031d1d7221 */ /* 0x100fe20000000000 */
[----:B------:R-:W-:Y:S01]  /*2210*/  FSEL R58, R59, -INF , !P2 ;  /* 0xff8000003b3a7808 */ /* 0x000fe20005000000 */
[----:B------:R-:W-:Y:S01]  /*2220*/  FADD R2, R30, -R2 ;  /* 0x800000021e027221 */ /* 0x000fe20000000000 */
[----:B------:R-:W-:Y:S01]  /*2230*/  FSEL R59, R56, -INF , !P1 ;  /* 0xff800000383b7808 */ /* 0x000fe20004800000 */
[----:B------:R-:W-:Y:S01]  /*2240*/  FADD R3, R31, -R3 ;  /* 0x800000031f037221 */ /* 0x000fe20000000000 */
[----:B------:R-:W-:Y:S01]  /*2250*/  FSEL R56, R57, -INF , !P1 ;  /* 0xff80000039387808 */ /* 0x000fe20004800000 */
[----:B------:R-:W-:Y:S01]  /*2260*/  ULOP3.LUT UR26, UR39, 0x1, URZ, 0xc, !UPT ;  /* 0x00000001271a7892 */ /* 0x000fe2000f8e0c3f */
[----:B------:R-:W-:Y:S01]  /*2270*/  FSEL R189, R64, -INF , !P1 ;  /* 0xff80000040bd7808 */ /* 0x000fe20004800000 */
[----:B------:R-:W-:Y:S01]  /*2280*/  USHF.L.U32 UR14, UR36, 0x1, URZ ;  /* 0x00000001240e7899 */ /* 0x000fe2000800063f */
[----:B------:R-:W-:Y:S01]  /*2290*/  FSEL R176, R69, -INF , !P1 ;  /* 0xff80000045b07808 */ /* 0x000fe20004800000 */
[----:B------:R-:W-:Y:S01]  /*22a0*/  ULEA UR17, UR20, UR23, 0x9 ;  /* 0x0000001714117291 */ /* 0x000fe2000f8e483f */
[----:B------:R-:W-:Y:S01]  /*22b0*/  FSEL R57, R76, -INF , !P1 ;  /* 0xff8000004c397808 */ /* 0x000fe20004800000 */
[----:B------:R-:W-:Y:S01]  /*22c0*/  ULOP3.LUT UR14, UR14, 0xfffffffe, UR26, 0xe2, !UPT ;  /* 0xfffffffe0e0e7892 */ /* 0x000fe2000f8ee21a */
[----:B------:R-:W-:Y:S01]  /*22d0*/  FSEL R60, R77, -INF , !P1 ;  /* 0xff8000004d3c7808 */ /* 0x000fe20004800000 */
[----:B------:R-:W-:Y:S01]  /*22e0*/  UMOV UR15, 0x40000040 ;  /* 0x40000040000f7882 */ /* 0x000fe20000000000 */
[----:B------:R-:W-:Y:S01]  /*22f0*/  FSEL R69, R80, -INF , !P1 ;  /* 0xff80000050457808 */ /* 0x000fe20004800000 */
[----:B------:R-:W-:Y:S01]  /*2300*/  ULEA UR16, UR14, UR25, 0x3 ;  /* 0x000000190e107291 */ /* 0x000fe2000f8e183f */
[----:B------:R-:W-:Y:S01]  /*2310*/  FSEL R64, R85, -INF , !P1 ;  /* 0xff80000055407808 */ /* 0x000fe20004800000 */
[--C-:B------:R-:W-:Y:S01]  /*2320*/  FADD R34, R34, -R164.reuse ;  /* 0x800000a422227221 */ /* 0x100fe20000000000 */
[----:B------:R-:W-:Y:S01]  /*2330*/  FSEL R77, R62, -INF , !P2 ;  /* 0xff8000003e4d7808 */ /* 0x000fe20005000000 */
[----:B------:R-:W-:Y:S01]  /*2340*/  UMOV UR14, UR17 ;  /* 0x00000011000e7c82 */ /* 0x000fe20008000000 */
[----:B------:R-:W-:Y:S01]  /*2350*/  FSEL R80, R63, -INF , !P2 ;  /* 0xff8000003f507808 */ /* 0x000fe20005000000 */
[----:B------:R-:W-:Y:S01]  /*2360*/  FADD R32, R32, -R164 ;  /* 0x800000a420207221 */ /* 0x000fe20000000000 */
[----:B------:R-:W-:Y:S01]  /*2370*/  FSEL R85, R70, -INF , !P2 ;  /* 0xff80000046557808 */ /* 0x000fe20005000000 */
[--C-:B------:R-:W-:Y:S01]  /*2380*/  FADD R33, R33, -R165.reuse ;  /* 0x800000a521217221 */ /* 0x100fe20000000000 */
[----:B------:R-:W-:Y:S01]  /*2390*/  FSEL R76, R71, -INF , !P2 ;  /* 0xff800000474c7808 */ /* 0x000fe20005000000 */
[----:B------:R-:W-:Y:S01]  /*23a0*/  SYNCS.ARRIVE.TRANS64.A1T0 RZ, [UR16], RZ ;  /* 0x000000ffffff79a7 */ /* 0x000fe20008100010 */
[----:B------:R-:W-:Y:S01]  /*23b0*/  FSEL R70, R75, -INF , !P2 ;  /* 0xff8000004b467808 */ /* 0x000fe20005000000 */
[--C-:B------:R-:W-:Y:S01]  /*23c0*/  FADD R75, R24, -R166.reuse ;  /* 0x800000a6184b7221 */ /* 0x100fe20000000000 */
[----:B------:R-:W-:Y:S01]  /*23d0*/  FSEL R71, R78, -INF , !P2 ;  /* 0xff8000004e477808 */ /* 0x000fe20005000000 */
[----:B------:R-:W-:Y:S01]  /*23e0*/  FADD R166, R26, -R166 ;  /* 0x800000a61aa67221 */ /* 0x000fe20000000000 */
[----:B------:R-:W-:Y:S01]  /*23f0*/  FSEL R63, R82, -INF , !P2 ;  /* 0xff800000523f7808 */ /* 0x000fe20005000000 */
[----:B------:R-:W-:Y:S01]  /*2400*/  FADD R35, R35, -R165 ;  /* 0x800000a523237221 */ /* 0x000fe20000000000 */
[----:B------:R-:W-:Y:S01]  /*2410*/  FSEL R62, R87, -INF , !P2 ;  /* 0xff800000573e7808 */ /* 0x000fe20005000000 */
[--C-:B------:R-:W-:Y:S01]  /*2420*/  FADD R36, R36, -R162.reuse ;  /* 0x800000a224247221 */ /* 0x100fe20000000000 */
[--C-:B------:R-:W-:Y:S01]  /*2430*/  FADD R37, R37, -R163.reuse ;  /* 0x800000a325257221 */ /* 0x100fe20000000000 */
[----:B------:R-:W-:Y:S01]  /*2440*/  FADD R38, R38, -R162 ;  /* 0x800000a226267221 */ /* 0x000fe20000000000 */
[----:B------:R-:W-:Y:S01]  /*2450*/  FADD R39, R39, -R163 ;  /* 0x800000a327277221 */ /* 0x000fe20000000000 */
[--C-:B------:R-:W-:Y:S01]  /*2460*/  FADD R46, R46, -R186.reuse ;  /* 0x800000ba2e2e7221 */ /* 0x100fe20000000000 */
[----:B------:R-:W-:Y:S01]  /*2470*/  FADD R44, R44, -R186 ;  /* 0x800000ba2c2c7221 */ /* 0x000fe20000000000 */
[--C-:B------:R-:W-:Y:S01]  /*2480*/  FADD R45, R45, -R187.reuse ;  /* 0x800000bb2d2d7221 */ /* 0x100fe20000000000 */
[----:B------:R-:W-:Y:S01]  /*2490*/  FADD R48, R48, -R178 ;  /* 0x800000b230307221 */ /* 0x000fe20000000000 */
[----:B------:R-:W-:Y:S01]  /*24a0*/  FADD R47, R47, -R187 ;  /* 0x800000bb2f2f7221 */ /* 0x000fe20000000000 */
[----:B------:R-:W-:Y:S01]  /*24b0*/  UIADD3 UR36, UR36, 0x1, URZ ;  /* 0x0000000124247890 */ /* 0x000fe2000fffe03f */
[----:B------:R-:W-:Y:S01]  /*24c0*/  FADD R49, R49, -R179 ;  /* 0x800000b331317221 */ /* 0x000fe20000000000 */
[----:B------:R-:W-:Y:S01]  /*24d0*/  FADD R54, R54, -R184 ;  /* 0x800000b836367221 */ /* 0x000fe20000000000 */
[--C-:B------:R-:W-:Y:S01]  /*24e0*/  FADD R40, R40, -R160.reuse ;  /* 0x800000a028287221 */ /* 0x100fe20000000000 */
[----:B------:R-:W-:Y:S01]  /*24f0*/  UISETP.NE.AND UP0, UPT, UR36, 0x2, UPT ;  /* 0x000000022400788c */ /* 0x000fe2000bf05270 */
[----:B------:R-:W-:Y:S01]  /*2500*/  FADD R42, R42, -R160 ;  /* 0x800000a02a2a7221 */ /* 0x000fe20000000000 */
[--C-:B------:R-:W-:Y:S01]  /*2510*/  FADD R41, R41, -R161.reuse ;  /* 0x800000a129297221 */ /* 0x100fe20000000000 */
[----:B------:R-:W-:Y:S01]  /*2520*/  FADD R43, R43, -R161 ;  /* 0x800000a12b2b7221 */ /* 0x000fe20000000000 */
[----:B------:R-:W-:Y:S01]  /*2530*/  FADD R50, R50, -R178 ;  /* 0x800000b232327221 */ /* 0x000fe20000000000 */
[----:B------:R-:W-:Y:S01]  /*2540*/  FADD R51, R51, -R179 ;  /* 0x800000b333337221 */ /* 0x000fe20000000000 */
[----:B------:R-:W-:Y:S01]  /*2550*/  FADD R52, R52, -R184 ;  /* 0x800000b834347221 */ /* 0x000fe20000000000 */
[--C-:B------:R-:W-:Y:S01]  /*2560*/  FADD R53, R53, -R185.reuse ;  /* 0x800000b935357221 */ /* 0x100fe20000000000 */
[----:B------:R-:W-:Y:S01]  /*2570*/  FADD R55, R55, -R185 ;  /* 0x800000b937377221 */ /* 0x000fe20000000000 */
[----:B------:R-:W-:Y:S01]  /*2580*/  USEL UR36, UR36, URZ, UP0 ;  /* 0x0000003f24247287 */ /* 0x000fe20008000000 */
[----:B--2---:R-:W-:Y:S01]  /*2590*/  FFMA R177, R177, UR11, -R182 ;  /* 0x0000000bb1b17c23 */ /* 0x004fe200080008b6 */
[----:B------:R-:W-:Y:S01]  /*25a0*/  FFMA R58, R58, UR11, -R183 ;  /* 0x0000000b3a3a7c23 */ /* 0x000fe200080008b7 */
[----:B------:R-:W-:Y:S01]  /*25b0*/  FFMA R59, R59, UR11, -R180 ;  /* 0x0000000b3b3b7c23 */ /* 0x000fe200080008b4 */
[----:B------:R-:W-:Y:S01]  /*25c0*/  FSEL R180, R65, -INF , !P1 ;  /* 0xff80000041b47808 */ /* 0x000fe20004800000 */
[----:B------:R-:W-:Y:S01]  /*25d0*/  FFMA R56, R56, UR11, -R181 ;  /* 0x0000000b38387c23 */ /* 0x000fe200080008b5 */
[----:B------:R-:W-:Y:S01]  /*25e0*/  FSEL R182, R61, -INF , !P1 ;  /* 0xff8000003db67808 */ /* 0x000fe20004800000 */
[----:B---3--:R-:W-:Y:S01]  /*25f0*/  FFMA R156, R191, UR11, -R156 ;  /* 0x0000000bbf9c7c23 */ /* 0x008fe2000800089c */
[----:B------:R-:W-:Y:S01]  /*2600*/  FSEL R183, R68, -INF , !P1 ;  /* 0xff80000044b77808 */ /* 0x000fe20004800000 */
[----:B------:R-:W-:Y:S01]  /*2610*/  FFMA R158, R77, UR11, -R158 ;  /* 0x0000000b4d9e7c23 */ /* 0x000fe2000800089e */
[----:B------:R-:W-:Y:S01]  /*2620*/  FSEL R65, R72, -INF , !P1 ;  /* 0xff80000048417808 */ /* 0x000fe20004800000 */
[----:B------:R-:W-:Y:S01]  /*2630*/  FFMA R157, R182, UR11, -R157 ;  /* 0x0000000bb69d7c23 */ /* 0x000fe2000800089d */
[----:B------:R-:W-:Y:S01]  /*2640*/  FSEL R72, R73, -INF , !P1 ;  /* 0xff80000049487808 */ /* 0x000fe20004800000 */
[----:B------:R-:W-:Y:S01]  /*2650*/  FFMA R80, R80, UR11, -R159 ;  /* 0x0000000b50507c23 */ /* 0x000fe2000800089f */
[----:B------:R-:W-:Y:S01]  /*2660*/  FSEL R68, R81, -INF , !P1 ;  /* 0xff80000051447808 */ /* 0x000fe20004800000 */
[--C-:B------:R-:W-:Y:S01]  /*2670*/  FADD R77, R25, -R167.reuse ;  /* 0x800000a7194d7221 */ /* 0x100fe20000000000 */
[----:B------:R-:W-:Y:S01]  /*2680*/  FSEL R61, R84, -INF , !P1 ;  /* 0xff800000543d7808 */ /* 0x000fe20004800000 */
[----:B------:R-:W-:Y:S01]  /*2690*/  FADD R167, R27, -R167 ;  /* 0x800000a71ba77221 */ /* 0x000fe20000000000 */
[----:B------:R-:W-:Y:S01]  /*26a0*/  FSETP.GEU.AND P3, PT, R177, -126, PT ;  /* 0xc2fc0000b100780b */ /* 0x000fe20003f6e000 */
[----:B----4-:R-:W-:Y:S01]  /*26b0*/  FFMA R4, R189, UR11, -R4 ;  /* 0x0000000bbd047c23 */ /* 0x010fe20008000804 */
[----:B------:R-:W-:Y:S01]  /*26c0*/  FSETP.GEU.AND P1, PT, R58, -126, PT ;  /* 0xc2fc00003a00780b */ /* 0x000fe20003f2e000 */
[----:B-----5:R-:W-:Y:S01]  /*26d0*/  FFMA R18, R85, UR11, -R18 ;  /* 0x0000000b55127c23 */ /* 0x020fe20008000812 */
[----:B------:R-:W-:Y:S01]  /*26e0*/  FSEL R81, R66, -INF , !P2 ;  /* 0xff80000042517808 */ /* 0x000fe20005000000 */
[----:B------:R-:W-:Y:S01]  /*26f0*/  FFMA R16, R183, UR11, -R16 ;  /* 0x0000000bb7107c23 */ /* 0x000fe20008000810 */
[----:B------:R-:W-:Y:S01]  /*2700*/  FSEL R84, R67, -INF , !P2 ;  /* 0xff80000043547808 */ /* 0x000fe20005000000 */
[----:B------:R-:W-:Y:S01]  /*2710*/  FFMA R17, R176, UR11, -R17 ;  /* 0x0000000bb0117c23 */ /* 0x000fe20008000811 */
[----:B------:R-:W-:Y:S01]  /*2720*/  FSEL R73, R74, -INF , !P2 ;  /* 0xff8000004a497808 */ /* 0x000fe20005000000 */
[----:B------:R-:W-:Y:S01]  /*2730*/  FFMA R6, R81, UR11, -R6 ;  /* 0x0000000b51067c23 */ /* 0x000fe20008000806 */
[----:B------:R-:W-:Y:S01]  /*2740*/  FSETP.GEU.AND P6, PT, R59, -126, PT ;  /* 0xc2fc00003b00780b */ /* 0x000fe20003fce000 */
[----:B------:R-:W-:Y:S01]  /*2750*/  FFMA R7, R84, UR11, -R7 ;  /* 0x0000000b54077c23 */ /* 0x000fe20008000807 */
[----:B------:R-:W-:Y:S01]  /*2760*/  FSETP.GEU.AND P5, PT, R56, -126, PT ;  /* 0xc2fc00003800780b */ /* 0x000fe20003fae000 */
[----:B------:R-:W-:Y:S01]  /*2770*/  @!P3 FMUL R177, R177, 0.5 ;  /* 0x3f000000b1b1b820 */ /* 0x000fe20000400000 */
[----:B------:R-:W-:Y:S01]  /*2780*/  FSEL R74, R79, -INF , !P2 ;  /* 0xff8000004f4a7808 */ /* 0x000fe20005000000 */
[----:B------:R-:W-:Y:S01]  /*2790*/  @!P1 FMUL R58, R58, 0.5 ;  /* 0x3f0000003a3a9820 */ /* 0x000fe20000400000 */
[----:B------:R-:W-:Y:S01]  /*27a0*/  FSEL R66, R83, -INF , !P2 ;  /* 0xff80000053427808 */ /* 0x000fe20005000000 */
[----:B------:R-:W-:Y:S01]  /*27b0*/  FFMA R5, R180, UR11, -R5 ;  /* 0x0000000bb4057c23 */ /* 0x000fe20008000805 */
[----:B------:R-:W-:Y:S01]  /*27c0*/  FSEL R67, R86, -INF , !P2 ;  /* 0xff80000056437808 */ /* 0x000fe20005000000 */
[----:B------:R-:W1:Y:S01]  /*27d0*/  MUFU.EX2 R177, R177 ;  /* 0x000000b100b17308 */ /* 0x000e620000000800 */
[----:B------:R-:W-:Y:S01]  /*27e0*/  FSETP.GEU.AND P2, PT, R158, -126, PT ;  /* 0xc2fc00009e00780b */ /* 0x000fe20003f4e000 */
[----:B------:R-:W-:Y:S01]  /*27f0*/  FFMA R76, R76, UR11, -R19 ;  /* 0x0000000b4c4c7c23 */ /* 0x000fe20008000813 */
[----:B------:R-:W-:Y:S01]  /*2800*/  FSETP.GEU.AND P4, PT, R80, -126, PT ;  /* 0xc2fc00005000780b */ /* 0x000fe20003f8e000 */
[----:B------:R-:W-:Y:S01]  /*2810*/  @!P6 FMUL R59, R59, 0.5 ;  /* 0x3f0000003b3be820 */ /* 0x000fe20000400000 */
[----:B------:R-:W-:Y:S01]  /*2820*/  FFMA R73, R73, UR11, -R154 ;  /* 0x0000000b49497c23 */ /* 0x000fe2000800089a */
[----:B------:R-:W-:Y:S01]  /*2830*/  @!P5 FMUL R56, R56, 0.5 ;  /* 0x3f0000003838d820 */ /* 0x000fe20000400000 */
[----:B------:R-:W-:Y:S01]  /*2840*/  FFMA R70, R70, UR11, -R155 ;  /* 0x0000000b46467c23 */ /* 0x000fe2000800089b */
[----:B------:R-:W2:Y:S01]  /*2850*/  MUFU.EX2 R58, R58 ;  /* 0x0000003a003a7308 */ /* 0x000ea20000000800 */
[----:B------:R-:W-:Y:S01]  /*2860*/  FFMA R65, R65, UR11, -R152 ;  /* 0x0000000b41417c23 */ /* 0x000fe20008000898 */
[----:B------:R-:W-:Y:S01]  /*2870*/  FFMA R72, R72, UR11, -R153 ;  /* 0x0000000b48487c23 */ /* 0x000fe20008000899 */
[----:B------:R-:W-:Y:S01]  /*2880*/  FFMA R22, R71, UR11, -R22 ;  /* 0x0000000b47167c23 */ /* 0x000fe20008000816 */
[----:B------:R-:W-:Y:S01]  /*2890*/  FFMA R23, R74, UR11, -R23 ;  /* 0x0000000b4a177c23 */ /* 0x000fe20008000817 */
[----:B------:R-:W-:Y:S01]  /*28a0*/  FFMA R20, R57, UR11, -R20 ;  /* 0x0000000b39147c23 */ /* 0x000fe20008000814 */
[----:B------:R-:W-:Y:S01]  /*28b0*/  @!P2 FMUL R158, R158, 0.5 ;  /* 0x3f0000009e9ea820 */ /* 0x000fe20000400000 */
[----:B------:R-:W-:Y:S01]  /*28c0*/  FFMA R21, R60, UR11, -R21 ;  /* 0x0000000b3c157c23 */ /* 0x000fe20008000815 */
[----:B------:R-:W-:Y:S01]  /*28d0*/  @!P4 FMUL R80, R80, 0.5 ;  /* 0x3f0000005050c820 */ /* 0x000fe20000400000 */
[----:B-1----:R-:W-:Y:S01]  /*28e0*/  @!P3 FMUL R177, R177, R177 ;  /* 0x000000b1b1b1b220 */ /* 0x002fe20000400000 */
[----:B------:R-:W-:Y:S01]  /*28f0*/  FSETP.GEU.AND P3, PT, R157, -126, PT ;  /* 0xc2fc00009d00780b */ /* 0x000fe20003f6e000 */
[----:B------:R-:W1:Y:S01]  /*2900*/  MUFU.EX2 R59, R59 ;  /* 0x0000003b003b7308 */ /* 0x000e620000000800 */
[----:B------:R-:W-:Y:S01]  /*2910*/  FFMA R10, R63, UR11, -R10 ;  /* 0x0000000b3f0a7c23 */ /* 0x000fe2000800080a */
[----:B------:R-:W-:Y:S01]  /*2920*/  FFMA R11, R66, UR11, -R11 ;  /* 0x0000000b420b7c23 */ /* 0x000fe2000800080b */
[----:B------:R-:W-:Y:S01]  /*2930*/  FFMA R8, R69, UR11, -R8 ;  /* 0x0000000b45087c23 */ /* 0x000fe20008000808 */
[----:B------:R-:W-:Y:S01]  /*2940*/  FFMA R9, R68, UR11, -R9 ;  /* 0x0000000b44097c23 */ /* 0x000fe20008000809 */
[----:B------:R-:W-:Y:S01]  /*2950*/  FFMA R12, R61, UR11, -R12 ;  /* 0x0000000b3d0c7c23 */ /* 0x000fe2000800080c */
[----:B--2---:R-:W-:Y:S01]  /*2960*/  @!P1 FMUL R58, R58, R58 ;  /* 0x0000003a3a3a9220 */ /* 0x004fe20000400000 */
[----:B------:R-:W-:Y:S01]  /*2970*/  FSETP.GEU.AND P1, PT, R156, -126, PT ;  /* 0xc2fc00009c00780b */ /* 0x000fe20003f2e000 */
[----:B------:R-:W2:Y:S01]  /*2980*/  MUFU.EX2 R30, R158 ;  /* 0x0000009e001e7308 */ /* 0x000ea20000000800 */
[----:B------:R-:W-:Y:S01]  /*2990*/  FFMA R13, R64, UR11, -R13 ;  /* 0x0000000b400d7c23 */ /* 0x000fe2000800080d */
[----:B------:R-:W-:Y:S01]  /*29a0*/  FFMA R14, R67, UR11, -R14 ;  /* 0x0000000b430e7c23 */ /* 0x000fe2000800080e */
[----:B------:R-:W-:Y:S01]  /*29b0*/  F2FP.F16.F32.PACK_AB R25, R58, R177 ;  /* 0x000000b13a19723e */ /* 0x000fe200000000ff */
[----:B------:R-:W-:Y:S01]  /*29c0*/  @!P3 FMUL R157, R157, 0.5 ;  /* 0x3f0000009d9db820 */ /* 0x000fe20000400000 */
[----:B------:R-:W-:Y:S01]  /*29d0*/  FFMA R15, R62, UR11, -R15 ;  /* 0x0000000b3e0f7c23 */ /* 0x000fe2000800080f */
[----:B------:R-:W-:Y:S01]  /*29e0*/  FMUL R177, R177, UR12 ;  /* 0x0000000cb1b17c20 */ /* 0x000fe20008400000 */
[----:B------:R-:W-:Y:S01]  /*29f0*/  FMUL R58, R58, UR12 ;  /* 0x0000000c3a3a7c20 */ /* 0x000fe20008400000 */
[----:B------:R-:W3:Y:S01]  /*2a00*/  MUFU.EX2 R31, R80 ;  /* 0x00000050001f7308 */ /* 0x000ee20000000800 */
[----:B-1----:R-:W-:Y:S01]  /*2a10*/  @!P6 FMUL R59, R59, R59 ;  /* 0x0000003b3b3be220 */ /* 0x002fe20000400000 */
[----:B------:R-:W-:Y:S01]  /*2a20*/  FSETP.GEU.AND P6, PT, R4, -126, PT ;  /* 0xc2fc00000400780b */ /* 0x000fe20003fce000 */
[----:B------:R-:W-:Y:S01]  /*2a30*/  FMUL R58, R58, R167 ;  /* 0x000000a73a3a7220 */ /* 0x000fe20000400000 */
[----:B------:R-:W-:-:S04]  /*2a40*/  @!P1 FMUL R156, R156, 0.5 ;  /* 0x3f0000009c9c9820 */ /* 0x000fc80000400000 */
[----:B------:R-:W1:Y:S01]  /*2a50*/  MUFU.EX2 R56, R56 ;  /* 0x0000003800387308 */ /* 0x000e620000000800 */
[----:B--2---:R-:W-:Y:S01]  /*2a60*/  @!P2 FMUL R30, R30, R30 ;  /* 0x0000001e1e1ea220 */ /* 0x004fe20000400000 */
[----:B------:R-:W-:-:S05]  /*2a70*/  FSETP.GEU.AND P2, PT, R6, -126, PT ;  /* 0xc2fc00000600780b */ /* 0x000fca0003f4e000 */
[----:B------:R-:W-:Y:S01]  /*2a80*/  @!P6 FMUL R4, R4, 0.5 ;  /* 0x3f0000000404e820 */ /* 0x000fe20000400000 */
[----:B------:R-:W2:Y:S01]  /*2a90*/  MUFU.EX2 R156, R156 ;  /* 0x0000009c009c7308 */ /* 0x000ea20000000800 */
[----:B---3--:R-:W-:Y:S01]  /*2aa0*/  @!P4 FMUL R31, R31, R31 ;  /* 0x0000001f1f1fc220 */ /* 0x008fe20000400000 */
[----:B------:R-:W-:-:S04]  /*2ab0*/  FSETP.GEU.AND P4, PT, R7, -126, PT ;  /* 0xc2fc00000700780b */ /* 0x000fc80003f8e000 */
[----:B------:R-:W-:Y:S01]  /*2ac0*/  F2FP.F16.F32.PACK_AB R27, R31, R30 ;  /* 0x0000001e1f1b723e */ /* 0x000fe200000000ff */
[----:B------:R-:W-:Y:S01]  /*2ad0*/  @!P2 FMUL R6, R6, 0.5 ;  /* 0x3f0000000606a820 */ /* 0x000fe20000400000 */
[----:B------:R-:W3:Y:S01]  /*2ae0*/  MUFU.EX2 R157, R157 ;  /* 0x0000009d009d7308 */ /* 0x000ee20000000800 */
[----:B-1----:R-:W-:Y:S01]  /*2af0*/  @!P5 FMUL R56, R56, R56 ;  /* 0x000000383838d220 */ /* 0x002fe20000400000 */
[----:B------:R-:W-:-:S04]  /*2b00*/  FSETP.GEU.AND P5, PT, R5, -126, PT ;  /* 0xc2fc00000500780b */ /* 0x000fc80003fae000 */
[----:B------:R-:W-:Y:S01]  /*2b10*/  F2FP.F16.F32.PACK_AB R24, R56, R59 ;  /* 0x0000003b3818723e */ /* 0x000fe200000000ff */
[----:B------:R-:W-:Y:S01]  /*2b20*/  @!P4 FMUL R7, R7, 0.5 ;  /* 0x3f0000000707c820 */ /* 0x000fe20000400000 */
[----:B------:R-:W1:Y:S01]  /*2b30*/  MUFU.EX2 R6, R6 ;  /* 0x0000000600067308 */ /* 0x000e620000000800 */
[----:B--2---:R-:W-:Y:S01]  /*2b40*/  @!P1 FMUL R156, R156, R156 ;  /* 0x0000009c9c9c9220 */ /* 0x004fe20000400000 */
[----:B------:R-:W-:Y:S01]  /*2b50*/  FSETP.GEU.AND P1, PT, R18, -126, PT ;  /* 0xc2fc00001200780b */ /* 0x000fe20003f2e000 */
[----:B------:R-:W-:-:S04]  /*2b60*/  FMUL R56, R56, UR12 ;  /* 0x0000000c38387c20 */ /* 0x000fc80008400000 */
[----:B------:R-:W-:Y:S01]  /*2b70*/  @!P5 FMUL R5, R5, 0.5 ;  /* 0x3f0000000505d820 */ /* 0x000fe20000400000 */
[----:B------:R2:W4:Y:S01]  /*2b80*/  MUFU.EX2 R79, R7 ;  /* 0x00000007004f7308 */ /* 0x0005220000000800 */
[----:B---3--:R-:W-:Y:S01]  /*2b90*/  @!P3 FMUL R157, R157, R157 ;  /* 0x0000009d9d9db220 */ /* 0x008fe20000400000 */
[----:B------:R-:W-:Y:S01]  /*2ba0*/  FSETP.GEU.AND P3, PT, R76, -126, PT ;  /* 0xc2fc00004c00780b */ /* 0x000fe20003f6e000 */
[----:B------:R-:W-:-:S03]  /*2bb0*/  FMUL R56, R56, R77 ;  /* 0x0000004d38387220 */ /* 0x000fc60000400000 */
[----:B------:R-:W-:Y:S01]  /*2bc0*/  F2FP.F16.F32.PACK_AB R26, R157, R156 ;  /* 0x0000009c9d1a723e */ /* 0x000fe200000000ff */
[----:B------:R-:W-:Y:S01]  /*2bd0*/  @!P1 FMUL R18, R18, 0.5 ;  /* 0x3f00000012129820 */ /* 0x000fe20000400000 */
[----:B------:R-:W3:Y:S01]  /*2be0*/  MUFU.EX2 R4, R4 ;  /* 0x0000000400047308 */ /* 0x000ee20000000800 */
[----:B-1----:R-:W-:Y:S01]  /*2bf0*/  @!P2 FMUL R6, R6, R6 ;  /* 0x000000060606a220 */ /* 0x002fe20000400000 */
[----:B------:R-:W-:Y:S01]  /*2c00*/  WARPGROUP.ARRIVE ;  /* 0x00000000000079c5 */ /* 0x000fe20000000000 */
[----:B------:R-:W-:Y:S01]  /*2c10*/  FSETP.GEU.AND P2, PT, R16, -126, PT ;  /* 0xc2fc00001000780b */ /* 0x000fe20003f4e000 */
[----:B--2---:R-:W-:-:S03]  /*2c20*/  FMUL R7, R177, R166 ;  /* 0x000000a6b1077220 */ /* 0x004fc60000400000 */
[----:B------:R-:W-:Y:S01]  /*2c30*/  @!P3 FMUL R76, R76, 0.5 ;  /* 0x3f0000004c4cb820 */ /* 0x000fe20000400000 */
[----:B------:R-:W-:Y:S01]  /*2c40*/  HGMMA.64x64x16.F32 R88, R24, gdesc[UR12].tnspB, R88, gsb0 ;  /* 0x40e0000c18587df0 */ /* 0x000fe20008000858 */
[----:B----4-:R-:W-:Y:S01]  /*2c50*/  @!P4 FMUL R79, R79, R79 ;  /* 0x0000004f4f4fc220 */ /* 0x010fe20000400000 */
[----:B------:R-:W-:Y:S01]  /*2c60*/  FSETP.GEU.AND P4, PT, R17, -126, PT ;  /* 0xc2fc00001100780b */ /* 0x000fe20003f8e000 */
[----:B------:R-:W1:Y:S01]  /*2c70*/  MUFU.EX2 R19, R5 ;  /* 0x0000000500137308 */ /* 0x000e620000000800 */
[----:B------:R-:W-:Y:S01]  /*2c80*/  UIADD3 UR14, UR17, 0x80, URZ ;  /* 0x00000080110e7890 */ /* 0x000fe2000fffe03f */
[----:B------:R-:W-:Y:S01]  /*2c90*/  F2FP.F16.F32.PACK_AB R7, R58, R7 ;  /* 0x000000073a07723e */ /* 0x000fe200000000ff */
[----:B------:R-:W-:Y:S02]  /*2ca0*/  UMOV UR15, 0x40000040 ;  /* 0x40000040000f7882 */ /* 0x000fe40000000000 */
[----:B------:R-:W-:Y:S01]  /*2cb0*/  @!P2 FMUL R16, R16, 0.5 ;  /* 0x3f0000001010a820 */ /* 0x000fe20000400000 */
[----:B---3--:R-:W-:Y:S01]  /*2cc0*/  @!P6 FMUL R4, R4, R4 ;  /* 0x000000040404e220 */ /* 0x008fe20000400000 */
[----:B------:R-:W-:Y:S01]  /*2cd0*/  FSETP.GEU.AND P6, PT, R65, -126, PT ;  /* 0xc2fc00004100780b */ /* 0x000fe20003fce000 */
[----:B------:R-:W2:Y:S04]  /*2ce0*/  MUFU.EX2 R18, R18 ;  /* 0x0000001200127308 */ /* 0x000ea80000000800 */
[----:B------:R-:W-:-:S04]  /*2cf0*/  @!P4 FMUL R17, R17, 0.5 ;  /* 0x3f0000001111c820 */ /* 0x000fc80000400000 */
[----:B------:R-:W3:Y:S01]  /*2d00*/  MUFU.EX2 R16, R16 ;  /* 0x0000001000107308 */ /* 0x000ee20000000800 */
[----:B-1----:R-:W-:Y:S01]  /*2d10*/  @!P5 FMUL R19, R19, R19 ;  /* 0x000000131313d220 */ /* 0x002fe20000400000 */
[----:B------:R-:W-:Y:S02]  /*2d20*/  FSETP.GEU.AND P5, PT, R22, -126, PT ;  /* 0xc2fc00001600780b */ /* 0x000fe40003fae000 */
[----:B------:R-:W-:-:S04]  /*2d30*/  @!P6 FMUL R65, R65, 0.5 ;  /* 0x3f0000004141e820 */ /* 0x000fc80000400000 */
[----:B------:R-:W1:Y:S01]  /*2d40*/  MUFU.EX2 R17, R17 ;  /* 0x0000001100117308 */ /* 0x000e620000000800 */
[----:B--2---:R-:W-:Y:S01]  /*2d50*/  @!P1 FMUL R18, R18, R18 ;  /* 0x0000001212129220 */ /* 0x004fe20000400000 */
[----:B------:R-:W-:-:S05]  /*2d60*/  FSETP.GEU.AND P1, PT, R73, -126, PT ;  /* 0xc2fc00004900780b */ /* 0x000fca0003f2e000 */
[----:B------:R-:W-:Y:S01]  /*2d70*/  @!P5 FMUL R22, R22, 0.5 ;  /* 0x3f0000001616d820 */ /* 0x000fe20000400000 */
[----:B------:R-:W2:Y:S01]  /*2d80*/  MUFU.EX2 R65, R65 ;  /* 0x0000004100417308 */ /* 0x000ea20000000800 */
[----:B---3--:R-:W-:Y:S01]  /*2d90*/  @!P2 FMUL R16, R16, R16 ;  /* 0x000000101010a220 */ /* 0x008fe20000400000 */
[----:B------:R-:W-:-:S05]  /*2da0*/  FSETP.GEU.AND P2, PT, R72, -126, PT ;  /* 0xc2fc00004800780b */ /* 0x000fca0003f4e000 */
[----:B------:R-:W-:Y:S01]  /*2db0*/  @!P1 FMUL R73, R73, 0.5 ;  /* 0x3f00000049499820 */ /* 0x000fe20000400000 */
[----:B------:R-:W3:Y:S01]  /*2dc0*/  MUFU.EX2 R22, R22 ;  /* 0x0000001600167308 */ /* 0x000ee20000000800 */
[----:B-1----:R-:W-:Y:S01]  /*2dd0*/  @!P4 FMUL R17, R17, R17 ;  /* 0x000000111111c220 */ /* 0x002fe20000400000 */
[----:B------:R-:W-:-:S05]  /*2de0*/  FSETP.GEU.AND P4, PT, R23, -126, PT ;  /* 0xc2fc00001700780b */ /* 0x000fca0003f8e000 */
[----:B------:R-:W-:Y:S01]  /*2df0*/  @!P2 FMUL R72, R72, 0.5 ;  /* 0x3f0000004848a820 */ /* 0x000fe20000400000 */
        /* <DEDUP_REMOVED lines=12> */
[----:B--2---:R-:W-:Y:S01]  /*2ec0*/  @!P2 FMUL R72, R72, R72 ;  /* 0x000000484848a220 */ /* 0x004fe20000400000 */
[----:B------:R-:W-:Y:S01]  /*2ed0*/  FSETP.GEU.AND P2, PT, R9, -126, PT ;  /* 0xc2fc00000900780b */ /* 0x000fe20003f4e000 */
[----:B------:R-:W-:Y:S02]  /*2ee0*/  WARPGROUP.DEPBAR.LE gsb0, 0x0 ;  /* 0x00008000000079c5 */ /* 0x000fe40000010000 */
[----:B------:R-:W-:Y:S01]  /*2ef0*/  FMUL R24, R59, UR12 ;  /* 0x0000000c3b187c20 */ /* 0x000fe20008400000 */
[----:B------:R-:W-:Y:S01]  /*2f00*/  FMUL R25, R156, UR12 ;  /* 0x0000000c9c197c20 */ /* 0x000fe20008400000 */
[----:B------:R-:W1:Y:S01]  /*2f10*/  MUFU.EX2 R59, R76 ;  /* 0x0000004c003b7308 */ /* 0x000e620000000800 */
[----:B------:R-:W-:Y:S01]  /*2f20*/  F2FP.F16.F32.PACK_AB R26, R17, R16 ;  /* 0x00000010111a723e */ /* 0x000fe200000000ff */
[----:B------:R-:W-:Y:S01]  /*2f30*/  FMUL R5, R24, R75 ;  /* 0x0000004b18057220 */ /* 0x000fe20000400000 */
[----:B------:R-:W-:Y:S01]  /*2f40*/  FMUL R28, R25, R28 ;  /* 0x0000001c191c7220 */ /* 0x000fe20000400000 */
[----:B------:R-:W-:Y:S01]  /*2f50*/  F2FP.F16.F32.PACK_AB R25, R79, R6 ;  /* 0x000000064f19723e */ /* 0x000fe200000000ff */
[----:B------:R-:W-:Y:S01]  /*2f60*/  @!P1 FMUL R20, R20, 0.5 ;  /* 0x3f00000014149820 */ /* 0x000fe20000400000 */
[----:B------:R-:W-:Y:S01]  /*2f70*/  F2FP.F16.F32.PACK_AB R24, R19, R4 ;  /* 0x000000041318723e */ /* 0x000fe200000000ff */
[----:B---3--:R-:W-:Y:S01]  /*2f80*/  @!P4 FMUL R23, R23, R23 ;  /* 0x000000171717c220 */ /* 0x008fe20000400000 */
[----:B------:R-:W-:Y:S01]  /*2f90*/  FSETP.GEU.AND P4, PT, R11, -126, PT ;  /* 0xc2fc00000b00780b */ /* 0x000fe20003f8e000 */
[----:B------:R-:W2:Y:S01]  /*2fa0*/  MUFU.EX2 R10, R10 ;  /* 0x0000000a000a7308 */ /* 0x000ea20000000800 */
[----:B------:R-:W-:Y:S01]  /*2fb0*/  @!P2 FMUL R9, R9, 0.5 ;  /* 0x3f0000000909a820 */ /* 0x000fe20000400000 */
[----:B------:R-:W-:Y:S01]  /*2fc0*/  F2FP.F16.F32.PACK_AB R5, R56, R5 ;  /* 0x000000053805723e */ /* 0x000fe200000000ff */
[----:B-1----:R-:W-:Y:S01]  /*2fd0*/  @!P3 FMUL R59, R59, R59 ;  /* 0x0000003b3b3bb220 */ /* 0x002fe20000400000 */
[----:B------:R-:W-:-:S04]  /*2fe0*/  FSETP.GEU.AND P3, PT, R70, -126, PT ;  /* 0xc2fc00004600780b */ /* 0x000fc80003f6e000 */
[----:B------:R-:W1:Y:S04]  /*2ff0*/  MUFU.EX2 R20, R20 ;  /* 0x0000001400147308 */ /* 0x000e680000000800 */
[----:B------:R-:W-:Y:S01]  /*3000*/  @!P4 FMUL R11, R11, 0.5 ;  /* 0x3f0000000b0bc820 */ /* 0x000fe20000400000 */
[----:B------:R-:W-:-:S04]  /*3010*/  F2FP.F16.F32.PACK_AB R27, R59, R18 ;  /* 0x000000123b1b723e */ /* 0x000fc800000000ff */
[----:B------:R-:W-:Y:S01]  /*3020*/  WARPGROUP.ARRIVE ;  /* 0x00000000000079c5 */ /* 0x000fe20000000000 */
[----:B------:R-:W3:Y:S01]  /*3030*/  MUFU.EX2 R11, R11 ;  /* 0x0000000b000b7308 */ /* 0x000ee20000000800 */
[----:B--2---:R-:W-:Y:S01]  /*3040*/  @!P5 FMUL R10, R10, R10 ;  /* 0x0000000a0a0ad220 */ /* 0x004fe20000400000 */
[----:B------:R-:W-:Y:S01]  /*3050*/  FSETP.GEU.AND P5, PT, R12, -126, PT ;  /* 0xc2fc00000c00780b */ /* 0x000fe20003fae000 */
[----:B------:R-:W-:Y:S02]  /*3060*/  @!P3 FMUL R70, R70, 0.5 ;  /* 0x3f0000004646b820 */ /* 0x000fe40000400000 */
[----:B------:R-:W-:Y:S01]  /*3070*/  HGMMA.64x64x16.F32 R88, R24, gdesc[UR12].tnspB, R88, gsb0 ;  /* 0x40e0000c18587df0 */ /* 0x000fe20008000858 */
[----:B------:R-:W-:Y:S01]  /*3080*/  UIADD3 UR14, UR17, 0x100, URZ ;  /* 0x00000100110e7890 */ /* 0x000fe2000fffe03f */
[----:B------:R-:W-:Y:S01]  /*3090*/  UMOV UR15, 0x40000040 ;  /* 0x40000040000f7882 */ /* 0x000fe20000000000 */
[----:B-1----:R-:W-:Y:S01]  /*30a0*/  @!P1 FMUL R20, R20, R20 ;  /* 0x0000001414149220 */ /* 0x002fe20000400000 */
[----:B------:R-:W1:Y:S01]  /*30b0*/  MUFU.EX2 R70, R70 ;  /* 0x0000004600467308 */ /* 0x000e620000000800 */
[----:B------:R-:W-:-:S05]  /*30c0*/  FSETP.GEU.AND P1, PT, R15, -126, PT ;  /* 0xc2fc00000f00780b */ /* 0x000fca0003f2e000 */
[----:B------:R-:W-:Y:S01]  /*30d0*/  @!P5 FMUL R12, R12, 0.5 ;  /* 0x3f0000000c0cd820 */ /* 0x000fe20000400000 */
[----:B---3--:R-:W-:Y:S01]  /*30e0*/  @!P4 FMUL R11, R11, R11 ;  /* 0x0000000b0b0bc220 */ /* 0x008fe20000400000 */
[----:B------:R-:W-:Y:S01]  /*30f0*/  FSETP.GEU.AND P4, PT, R13, -126, PT ;  /* 0xc2fc00000d00780b */ /* 0x000fe20003f8e000 */
[----:B------:R-:W2:Y:S05]  /*3100*/  MUFU.EX2 R9, R9 ;  /* 0x0000000900097308 */ /* 0x000eaa0000000800 */
[----:B------:R-:W-:Y:S01]  /*3110*/  @!P1 FMUL R15, R15, 0.5 ;  /* 0x3f0000000f0f9820 */ /* 0x000fe20000400000 */
[----:B-1----:R-:W-:Y:S01]  /*3120*/  @!P3 FMUL R70, R70, R70 ;  /* 0x000000464646b220 */ /* 0x002fe20000400000 */
[----:B------:R-:W-:Y:S01]  /*3130*/  FSETP.GEU.AND P3, PT, R21, -126, PT ;  /* 0xc2fc00001500780b */ /* 0x000fe20003f6e000 */
[----:B------:R-:W1:Y:S04]  /*3140*/  MUFU.EX2 R12, R12 ;  /* 0x0000000c000c7308 */ /* 0x000e680000000800 */
[----:B------:R-:W-:Y:S01]  /*3150*/  @!P4 FMUL R13, R13, 0.5 ;  /* 0x3f0000000d0dc820 */ /* 0x000fe20000400000 */
[----:B--2---:R-:W-:-:S05]  /*3160*/  @!P2 FMUL R9, R9, R9 ;  /* 0x000000090909a220 */ /* 0x004fca0000400000 */
[----:B------:R-:W2:Y:S01]  /*3170*/  MUFU.EX2 R13, R13 ;  /* 0x0000000d000d7308 */ /* 0x000ea20000000800 */
[----:B------:R-:W-:Y:S01]  /*3180*/  ISETP.NE.AND P2, PT, RZ, UR8, PT ;  /* 0x00000008ff007c0c */ /* 0x000fe2000bf45270 */
[----:B------:R-:W-:Y:S01]  /*3190*/  @!P3 FMUL R21, R21, 0.5 ;  /* 0x3f0000001515b820 */ /* 0x000fe20000400000 */
[----:B-1----:R-:W-:-:S05]  /*31a0*/  @!P5 FMUL R12, R12, R12 ;  /* 0x0000000c0c0cd220 */ /* 0x002fca0000400000 */
[----:B------:R-:W1:Y:S01]  /*31b0*/  MUFU.EX2 R21, R21 ;  /* 0x0000001500157308 */ /* 0x000e620000000800 */
[----:B--2---:R-:W-:Y:S01]  /*31c0*/  @!P4 FMUL R13, R13, R13 ;  /* 0x0000000d0d0dc220 */ /* 0x004fe20000400000 */
[----:B-1----:R-:W-:Y:S01]  /*31d0*/  @!P3 FMUL R21, R21, R21 ;  /* 0x000000151515b220 */ /* 0x002fe20000400000 */
[----:B------:R-:W-:-:S13]  /*31e0*/  FSETP.GEU.AND P3, PT, R14, -126, PT ;  /* 0xc2fc00000e00780b */ /* 0x000fda0003f6e000 */
[----:B------:R-:W-:Y:S01]  /*31f0*/  @!P3 FMUL R14, R14, 0.5 ;  /* 0x3f0000000e0eb820 */ /* 0x000fe20000400000 */
[----:B------:R-:W-:Y:S02]  /*3200*/  WARPGROUP.DEPBAR.LE gsb0, 0x0 ;  /* 0x00008000000079c5 */ /* 0x000fe40000010000 */
[----:B------:R-:W-:Y:S01]  /*3210*/  FMUL R24, R157, UR12 ;  /* 0x0000000c9d187c20 */ /* 0x000fe20008400000 */
[----:B------:R-:W-:Y:S01]  /*3220*/  FMUL R25, R30, UR12 ;  /* 0x0000000c1e197c20 */ /* 0x000fe20008400000 */
[----:B------:R-:W-:Y:S02]  /*3230*/  F2FP.F16.F32.PACK_AB R27, R23, R22 ;  /* 0x00000016171b723e */ /* 0x000fe400000000ff */
[----:B------:R-:W-:Y:S01]  /*3240*/  FMUL R29, R24, R29 ;  /* 0x0000001d181d7220 */ /* 0x000fe20000400000 */
[----:B------:R-:W-:Y:S01]  /*3250*/  FMUL R24, R31, UR12 ;  /* 0x0000000c1f187c20 */ /* 0x000fe20008400000 */
[----:B------:R-:W-:Y:S01]  /*3260*/  FMUL R2, R25, R2 ;  /* 0x0000000219027220 */ /* 0x000fe20000400000 */
[----:B------:R-:W-:Y:S01]  /*3270*/  F2FP.F16.F32.PACK_AB R25, R70, R73 ;  /* 0x000000494619723e */ /* 0x000fe200000000ff */
[----:B------:R-:W-:Y:S01]  /*3280*/  FMUL R73, R73, UR12 ;  /* 0x0000000c49497c20 */ /* 0x000fe20008400000 */
[----:B------:R-:W-:Y:S01]  /*3290*/  FMUL R31, R24, R3 ;  /* 0x00000003181f7220 */ /* 0x000fe20000400000 */
[----:B------:R-:W-:Y:S01]  /*32a0*/  F2FP.F16.F32.PACK_AB R24, R72, R65 ;  /* 0x000000414818723e */ /* 0x000fe200000000ff */
[----:B------:R-:W-:Y:S01]  /*32b0*/  FMUL R3, R6, UR12 ;  /* 0x0000000c06037c20 */ /* 0x000fe20008400000 */
[----:B------:R-:W-:Y:S01]  /*32c0*/  F2FP.F16.F32.PACK_AB R26, R21, R20 ;  /* 0x00000014151a723e */ /* 0x000fe200000000ff */
[----:B------:R-:W-:Y:S01]  /*32d0*/  FMUL R6, R23, UR12 ;  /* 0x0000000c17067c20 */ /* 0x000fe20008400000 */
[----:B------:R-:W-:Y:S01]  /*32e0*/  F2FP.F16.F32.PACK_AB R31, R31, R2 ;  /* 0x000000021f1f723e */ /* 0x000fe200000000ff */
[----:B------:R-:W-:Y:S01]  /*32f0*/  FMUL R34, R3, R34 ;  /* 0x0000002203227220 */ /* 0x000fe20000400000 */
[----:B------:R-:W-:Y:S01]  /*3300*/  WARPGROUP.ARRIVE ;  /* 0x00000000000079c5 */ /* 0x000fe20000000000 */
[----:B------:R-:W-:Y:S01]  /*3310*/  FMUL R3, R4, UR12 ;  /* 0x0000000c04037c20 */ /* 0x000fe20008400000 */
[----:B------:R-:W-:Y:S01]  /*3320*/  FMUL R2, R19, UR12 ;  /* 0x0000000c13027c20 */ /* 0x000fe20008400000 */
[----:B------:R-:W-:Y:S01]  /*3330*/  FMUL R19, R18, UR12 ;  /* 0x0000000c12137c20 */ /* 0x000fe20008400000 */
[----:B------:R-:W-:Y:S01]  /*3340*/  FMUL R6, R6, R47 ;  /* 0x0000002f06067220 */ /* 0x000fe20000400000 */
[----:B------:R-:W-:Y:S01]  /*3350*/  FMUL R3, R3, R32 ;  /* 0x0000002003037220 */ /* 0x000fe20000400000 */
[----:B------:R-:W-:Y:S01]  /*3360*/  HGMMA.64x64x16.F32 R88, R24, gdesc[UR12].tnspB, R88, gsb0 ;  /* 0x40e0000c18587df0 */ /* 0x000fe20008000858 */
[----:B------:R-:W-:Y:S01]  /*3370*/  FMUL R4, R2, R33 ;  /* 0x0000002102047220 */ /* 0x000fe20000400000 */
[----:B------:R-:W-:Y:S01]  /*3380*/  FMUL R2, R79, UR12 ;  /* 0x0000000c4f027c20 */ /* 0x000fe20008400000 */
[----:B------:R-:W-:Y:S01]  /*3390*/  FMUL R19, R19, R38 ;  /* 0x0000002613137220 */ /* 0x000fe20000400000 */
[----:B------:R-:W-:Y:S01]  /*33a0*/  UIADD3 UR14, UR17, 0x180, URZ ;  /* 0x00000180110e7890 */ /* 0x000fe2000fffe03f */
[----:B------:R-:W-:Y:S01]  /*33b0*/  FMUL R70, R70, UR12 ;  /* 0x0000000c46467c20 */ /* 0x000fe20008400000 */
[----:B------:R-:W-:Y:S01]  /*33c0*/  FMUL R35, R2, R35 ;  /* 0x0000002302237220 */ /* 0x000fe20000400000 */
[----:B------:R-:W-:Y:S01]  /*33d0*/  F2FP.F16.F32.PACK_AB R33, R4, R3 ;  /* 0x000000030421723e */ /* 0x000fe200000000ff */
[----:B------:R-:W-:Y:S01]  /*33e0*/  FMUL R3, R16, UR12 ;  /* 0x0000000c10037c20 */ /* 0x000fe20008400000 */
[----:B------:R-:W-:Y:S01]  /*33f0*/  FMUL R2, R17, UR12 ;  /* 0x0000000c11027c20 */ /* 0x000fe20008400000 */
[----:B------:R-:W-:Y:S01]  /*3400*/  FMUL R4, R59, UR12 ;  /* 0x0000000c3b047c20 */ /* 0x000fe20008400000 */
[----:B------:R-:W-:Y:S01]  /*3410*/  UMOV UR15, 0x40000040 ;  /* 0x40000040000f7882 */ /* 0x000fe20000000000 */
[----:B------:R-:W-:Y:S01]  /*3420*/  FMUL R3, R3, R36 ;  /* 0x0000002403037220 */ /* 0x000fe20000400000 */
[----:B------:R-:W-:Y:S01]  /*3430*/  FMUL R2, R2, R37 ;  /* 0x0000002502027220 */ /* 0x000fe20000400000 */
[----:B------:R-:W-:Y:S01]  /*3440*/  FMUL R4, R4, R39 ;  /* 0x0000002704047220 */ /* 0x000fe20000400000 */
[----:B------:R-:W-:Y:S01]  /*3450*/  FMUL R65, R65, UR12 ;  /* 0x0000000c41417c20 */ /* 0x000fe20008400000 */
[----:B------:R-:W-:Y:S01]  /*3460*/  FMUL R72, R72, UR12 ;  /* 0x0000000c48487c20 */ /* 0x000fe20008400000 */
[----:B------:R-:W-:Y:S01]  /*3470*/  FMUL R42, R73, R42 ;  /* 0x0000002a492a7220 */ /* 0x000fe20000400000 */
[----:B------:R-:W-:Y:S01]  /*3480*/  F2FP.F16.F32.PACK_AB R17, R2, R3 ;  /* 0x000000030211723e */ /* 0x000fe200000000ff */
[----:B------:R-:W-:Y:S01]  /*3490*/  FMUL R3, R22, UR12 ;  /* 0x0000000c16037c20 */ /* 0x000fe20008400000 */
[----:B------:R1:W2:Y:S01]  /*34a0*/  MUFU.EX2 R2, R15 ;  /* 0x0000000f00027308 */ /* 0x0002a20000000800 */
[----:B------:R-:W-:Y:S01]  /*34b0*/  F2FP.F16.F32.PACK_AB R19, R4, R19 ;  /* 0x000000130413723e */ /* 0x000fe200000000ff */
[----:B------:R-:W-:Y:S01]  /*34c0*/  FMUL R4, R21, UR12 ;  /* 0x0000000c15047c20 */ /* 0x000fe20008400000 */
[----:B------:R-:W-:Y:S01]  /*34d0*/  FMUL R39, R3, R46 ;  /* 0x0000002e03277220 */ /* 0x000fe20000400000 */
[----:B------:R-:W-:Y:S01]  /*34e0*/  FMUL R3, R20, UR12 ;  /* 0x0000000c14037c20 */ /* 0x000fe20008400000 */
[----:B------:R-:W-:Y:S01]  /*34f0*/  FMUL R43, R70, R43 ;  /* 0x0000002b462b7220 */ /* 0x000fe20000400000 */
[----:B------:R-:W-:Y:S01]  /*3500*/  FMUL R4, R4, R45 ;  /* 0x0000002d04047220 */ /* 0x000fe20000400000 */
[----:B------:R-:W-:Y:S01]  /*3510*/  FMUL R40, R65, R40 ;  /* 0x0000002841287220 */ /* 0x000fe20000400000 */
[----:B------:R-:W-:Y:S01]  /*3520*/  FMUL R3, R3, R44 ;  /* 0x0000002c03037220 */ /* 0x000fe20000400000 */
[----:B------:R-:W-:Y:S01]  /*3530*/  F2FP.F16.F32.PACK_AB R39, R6, R39 ;  /* 0x000000270627723e */ /* 0x000fe200000000ff */
[----:B-1----:R-:W-:Y:S01]  /*3540*/  FMUL R15, R10, UR12 ;  /* 0x0000000c0a0f7c20 */ /* 0x002fe20008400000 */
[----:B------:R-:W-:Y:S01]  /*3550*/  FMUL R6, R11, UR12 ;  /* 0x0000000c0b067c20 */ /* 0x000fe20008400000 */
[----:B------:R-:W-:Y:S01]  /*3560*/  FMUL R41, R72, R41 ;  /* 0x0000002948297220 */ /* 0x000fe20000400000 */
[----:B------:R-:W-:Y:S01]  /*3570*/  F2FP.F16.F32.PACK_AB R37, R4, R3 ;  /* 0x000000030425723e */ /* 0x000fe200000000ff */
[----:B------:R-:W-:Y:S01]  /*3580*/  FMUL R4, R9, UR12 ;  /* 0x0000000c09047c20 */ /* 0x000fe20008400000 */
[----:B------:R-:W-:Y:S01]  /*3590*/  FMUL R15, R15, R50 ;  /* 0x000000320f0f7220 */ /* 0x000fe20000400000 */
[----:B------:R-:W-:Y:S01]  /*35a0*/  FMUL R6, R6, R51 ;  /* 0x0000003306067220 */ /* 0x000fe20000400000 */
[----:B--2---:R-:W-:Y:S01]  /*35b0*/  @!P1 FMUL R2, R2, R2 ;  /* 0x0000000202029220 */ /* 0x004fe20000400000 */
[----:B------:R-:W-:Y:S01]  /*35c0*/  FMUL R49, R4, R49 ;  /* 0x0000003104317220 */ /* 0x000fe20000400000 */
[----:B------:R-:W-:Y:S01]  /*35d0*/  FMUL R4, R13, UR12 ;  /* 0x0000000c0d047c20 */ /* 0x000fe20008400000 */
[----:B------:R-:W-:-:S02]  /*35e0*/  F2FP.F16.F32.PACK_AB R29, R29, R28 ;  /* 0x0000001c1d1d723e */ /* 0x000fc400000000ff */
[----:B------:R-:W-:Y:S01]  /*35f0*/  F2FP.F16.F32.PACK_AB R35, R35, R34 ;  /* 0x000000222323723e */ /* 0x000fe200000000ff */
[----:B------:R-:W-:Y:S01]  /*3600*/  FMUL R4, R4, R53 ;  /* 0x0000003504047220 */ /* 0x000fe20000400000 */
[----:B------:R-:W-:Y:S02]  /*3610*/  F2FP.F16.F32.PACK_AB R21, R41, R40 ;  /* 0x000000282915723e */ /* 0x000fe400000000ff */
[----:B------:R-:W-:Y:S01]  /*3620*/  F2FP.F16.F32.PACK_AB R23, R43, R42 ;  /* 0x0000002a2b17723e */ /* 0x000fe200000000ff */
[----:B------:R-:W-:Y:S02]  /*3630*/  WARPGROUP.DEPBAR.LE gsb0, 0x0 ;  /* 0x00008000000079c5 */ /* 0x000fe40000010000 */
[----:B------:R-:W1:Y:S01]  /*3640*/  MUFU.EX2 R24, R8 ;  /* 0x0000000800187308 */ /* 0x000e620000000800 */
[----:B------:R-:W-:Y:S02]  /*3650*/  F2FP.F16.F32.PACK_AB R25, R11, R10 ;  /* 0x0000000a0b19723e */ /* 0x000fe400000000ff */
[----:B------:R-:W-:-:S05]  /*3660*/  F2FP.F16.F32.PACK_AB R26, R13, R12 ;  /* 0x0000000c0d1a723e */ /* 0x000fca00000000ff */
[----:B------:R-:W2:Y:S01]  /*3670*/  MUFU.EX2 R27, R14 ;  /* 0x0000000e001b7308 */ /* 0x000ea20000000800 */
[----:B-1----:R-:W-:-:S04]  /*3680*/  @!P6 FMUL R24, R24, R24 ;  /* 0x000000181818e220 */ /* 0x002fc80000400000 */
[----:B------:R-:W-:Y:S01]  /*3690*/  FMUL R3, R24, UR12 ;  /* 0x0000000c18037c20 */ /* 0x000fe20008400000 */
[----:B------:R-:W-:Y:S02]  /*36a0*/  F2FP.F16.F32.PACK_AB R24, R9, R24 ;  /* 0x000000180918723e */ /* 0x000fe400000000ff */
[----:B------:R-:W-:Y:S01]  /*36b0*/  F2FP.F16.F32.PACK_AB R9, R6, R15 ;  /* 0x0000000f0609723e */ /* 0x000fe200000000ff */
[----:B--2---:R-:W-:Y:S01]  /*36c0*/  @!P3 FMUL R27, R27, R27 ;  /* 0x0000001b1b1bb220 */ /* 0x004fe20000400000 */
[----:B------:R-:W-:-:S03]  /*36d0*/  FMUL R48, R3, R48 ;  /* 0x0000003003307220 */ /* 0x000fc60000400000 */
[----:B------:R-:W-:Y:S01]  /*36e0*/  FMUL R3, R27, UR12 ;  /* 0x0000000c1b037c20 */ /* 0x000fe20008400000 */
[C---:B------:R-:W-:Y:S01]  /*36f0*/  F2FP.F16.F32.PACK_AB R27, R2.reuse, R27 ;  /* 0x0000001b021b723e */ /* 0x040fe200000000ff */
[----:B------:R-:W-:Y:S02]  /*3700*/  FMUL R2, R2, UR12 ;  /* 0x0000000c02027c20 */ /* 0x000fe40008400000 */
[----:B------:R-:W-:Y:S01]  /*3710*/  FMUL R13, R3, R54 ;  /* 0x00000036030d7220 */ /* 0x000fe20000400000 */
[----:B------:R-:W-:Y:S01]  /*3720*/  WARPGROUP.ARRIVE ;  /* 0x00000000000079c5 */ /* 0x000fe20000000000 */
[----:B------:R-:W-:Y:S01]  /*3730*/  FMUL R3, R12, UR12 ;  /* 0x0000000c0c037c20 */ /* 0x000fe20008400000 */
[----:B------:R-:W-:-:S03]  /*3740*/  FMUL R2, R2, R55 ;  /* 0x0000003702027220 */ /* 0x000fc60000400000 */
[----:B------:R-:W-:Y:S01]  /*3750*/  FMUL R11, R3, R52 ;  /* 0x00000034030b7220 */ /* 0x000fe20000400000 */
[----:B------:R-:W-:Y:S01]  /*3760*/  HGMMA.64x64x16.F32 R88, R24, gdesc[UR12].tnspB, R88, gsb0 ;  /* 0x40e0000c18587df0 */ /* 0x000fe20008000858 */
[----:B------:R-:W-:Y:S01]  /*3770*/  USEL UR14, URZ, 0x1, UP0 ;  /* 0x000000013f0e7887 */ /* 0x000fe20008000000 */
[----:B------:R-:W-:Y:S02]  /*3780*/  F2FP.F16.F32.PACK_AB R3, R49, R48 ;  /* 0x000000303103723e */ /* 0x000fe400000000ff */
[----:B------:R-:W-:Y:S02]  /*3790*/  F2FP.F16.F32.PACK_AB R11, R4, R11 ;  /* 0x0000000b040b723e */ /* 0x000fe400000000ff */
[----:B------:R-:W-:Y:S02]  /*37a0*/  F2FP.F16.F32.PACK_AB R13, R2, R13 ;  /* 0x0000000d020d723e */ /* 0x000fe400000000ff */
[----:B------:R-:W-:Y:S01]  /*37b0*/  LOP3.LUT R0, R0, UR14, RZ, 0x3c, !PT ;  /* 0x0000000e00007c12 */ /* 0x000fe2000f8e3cff */
[----:B------:R-:W-:-:S02]  /*37c0*/  WARPGROUP.DEPBAR.LE gsb0, 0x0 ;  /* 0x00008000000079c5 */ /* 0x000fc40000010000 */
[----:B------:R-:W-:Y:S05]  /*37d0*/  @P2 BRA `(.L_x_24) ;  /* 0x0000000000142947 */ /* 0x000fea0003800000 */
[----:B------:R-:W-:Y:S01]  /*37e0*/  ULEA UR14, UR36, UR39, 0x1 ;  /* 0x00000027240e7291 */ /* 0x000fe2000f8e083f */
[----:B------:R-:W-:-:S03]  /*37f0*/  SHF.L.U32 R2, R0, 0x1f, RZ ;  /* 0x0000001f00027819 */ /* 0x000fc600000006ff */
[----:B------:R-:W-:-:S09]  /*3800*/  ULEA UR14, UR14, UR37, 0x3 ;  /* 0x000000250e0e7291 */ /* 0x000fd2000f8e183f */
[----:B------:R-:W1:Y:S02]  /*3810*/  SYNCS.PHASECHK.TRANS64.TRYWAIT P1, [UR14+0x1c4a0], R2 ;  /* 0x01c4a002ff0075a7 */ /* 0x000e64000802014e */
[----:B-1----:R-:W-:Y:S05]  /*3820*/  @!P1 BRA `(.L_x_25) ;  /* 0x0000005800149947 */ /* 0x002fea0003800000 */
.L_x_24:
[----:B------:R2:W-:Y:S04]  /*3830*/  STS [R172+0x8000], R5 ;  /* 0x00800005ac007388 */ /* 0x0005e80000000800 */
        /* <DEDUP_REMOVED lines=14> */
[----:B------:R2:W-:Y:S01]  /*3920*/  STS [R172+0x8780], R13 ;  /* 0x0087800dac007388 */ /* 0x0005e20000000800 */
[----:B------:R-:W-:Y:S01]  /*3930*/  @!PT LDS RZ, [RZ] ;  /* 0x00000000fffff984 */ /* 0x000fe20000000800 */
[----:B------:R-:W-:Y:S01]  /*3940*/  @!PT LDS RZ, [RZ] ;  /* 0x00000000fffff984 */ /* 0x000fe20000000800 */
[----:B------:R-:W-:Y:S01]  /*3950*/  @!PT LDS RZ, [RZ] ;  /* 0x00000000fffff984 */ /* 0x000fe20000000800 */
[----:B------:R-:W-:Y:S01]  /*3960*/  @!PT LDS RZ, [RZ] ;  /* 0x00000000fffff984 */ /* 0x000fe20000000800 */
[----:B------:R3:W-:Y:S06]  /*3970*/  MEMBAR.ALL.CTA ;  /* 0x0000000000007992 */ /* 0x0007ec0000008000 */
[----:B---3--:R-:W3:Y:S01]  /*3980*/  FENCE.VIEW.ASYNC.S ;  /* 0x00000000000073c6 */ /* 0x008ee20000000000 */
[----:B------:R-:W-:Y:S05]  /*3990*/  @P2 BRA `(.L_x_26) ;  /* 0x0000000000242947 */ /* 0x000fea0003800000 */
[----:B------:R-:W-:Y:S02]  /*39a0*/  USHF.L.U32 UR14, UR36, 0x1, URZ ;  /* 0x00000001240e7899 */ /* 0x000fe4000800063f */
[----:B------:R-:W-:Y:S02]  /*39b0*/  UIADD3 UR36, UR36, 0x1, URZ ;  /* 0x0000000124247890 */ /* 0x000fe4000fffe03f */
[----:B------:R-:W-:Y:S02]  /*39c0*/  ULOP3.LUT UR14, UR14, 0xfffffffe, UR26, 0xe2, !UPT ;  /* 0xfffffffe0e0e7892 */ /* 0x000fe4000f8ee21a */
[----:B------:R-:W-:Y:S02]  /*39d0*/  UISETP.NE.AND UP0, UPT, UR36, 0x2, UPT ;  /* 0x000000022400788c */ /* 0x000fe4000bf05270 */
[----:B------:R-:W-:Y:S02]  /*39e0*/  ULEA UR14, UR14, UR37, 0x3 ;  /* 0x000000250e0e7291 */ /* 0x000fe4000f8e183f */
[----:B------:R-:W-:-:S07]  /*39f0*/  USEL UR36, UR36, URZ, UP0 ;  /* 0x0000003f24247287 */ /* 0x000fce0008000000 */
[----:B---3--:R-:W-:Y:S01]  /*3a00*/  SYNCS.ARRIVE.TRANS64.A1T0 RZ, [UR14+0x1c4a0], RZ ;  /* 0x01c4a0ffffff79a7 */ /* 0x008fe2000810000e */
[----:B------:R-:W-:-:S06]  /*3a10*/  USEL UR14, URZ, 0x1, UP0 ;  /* 0x000000013f0e7887 */ /* 0x000fcc0008000000 */
[----:B------:R-:W-:-:S07]  /*3a20*/  LOP3.LUT R0, R0, UR14, RZ, 0x3c, !PT ;  /* 0x0000000e00007c12 */ /* 0x000fce000f8e3cff */
.L_x_26:
[----:B------:R-:W-:-:S06]  /*3a30*/  UISETP.NE.AND UP0, UPT, UR8, 0x1, UPT ;  /* 0x000000010800788c */ /* 0x000fcc000bf05270 */
[----:B------:R-:W-:-:S13]  /*3a40*/  PLOP3.LUT P1, PT, PT, PT, UP0, 0x80, 0x0 ;  /* 0x000000000000781c */ /* 0x000fda0003f2f008 */
[----:B------:R-:W-:Y:S05]  /*3a50*/  @!P1 BRA `(.L_x_27) ;  /* 0x0000000000b89947 */ /* 0x000fea0003800000 */
[----:B------:R-:W-:Y:S01]  /*3a60*/  UIADD3 UR14, UR37, 0x8000, URZ ;  /* 0x00008000250e7890 */ /* 0x000fe2000fffe03f */
[----:B---3--:R-:W-:Y:S01]  /*3a70*/  WARPGROUP.ARRIVE ;  /* 0x00000000000079c5 */ /* 0x008fe20000000000 */
[----:B------:R-:W-:Y:S02]  /*3a80*/  ULEA UR23, UR24, UR23, 0x9 ;  /* 0x0000001718177291 */ /* 0x000fe4000f8e483f */
[----:B------:R-:W-:Y:S01]  /*3a90*/  USHF.R.U32.HI UR14, URZ, 0x4, UR14 ;  /* 0x000000043f0e7899 */ /* 0x000fe2000801160e */
[----:B------:R-:W-:Y:S01]  /*3aa0*/  UMOV UR19, 0x40000040 ;  /* 0x4000004000137882 */ /* 0x000fe20000000000 */
[----:B------:R-:W-:Y:S02]  /*3ab0*/  UMOV UR17, 0x40 ;  /* 0x0000004000117882 */ /* 0x000fe40000000000 */
[----:B------:R-:W-:Y:S01]  /*3ac0*/  ULOP3.LUT UR14, UR14, 0x3fff, URZ, 0xc0, !UPT ;  /* 0x00003fff0e0e7892 */ /* 0x000fe2000f8ec03f */
[----:B------:R-:W-:Y:S01]  /*3ad0*/  UMOV UR18, UR23 ;  /* 0x0000001700127c82 */ /* 0x000fe20008000000 */
[----:B------:R-:W-:-:S02]  /*3ae0*/  UISETP.NE.AND UP0, UPT, UR9, 0x3, UPT ;  /* 0x000000030900788c */ /* 0x000fc4000bf05270 */
[----:B------:R-:W-:-:S04]  /*3af0*/  ULOP3.LUT UR14, UR14, 0x80000, URZ, 0xfc, !UPT ;  /* 0x000800000e0e7892 */ /* 0x000fc8000f8efc3f */
[----:B------:R-:W-:Y:S01]  /*3b00*/  ULEA UR14, UR8, UR14, 0x9 ;  /* 0x0000000e080e7291 */ /* 0x000fe2000f8e483f */
[----:B------:R-:W-:-:S06]  /*3b10*/  PLOP3.LUT P2, PT, PT, PT, UP0, 0x80, 0x0 ;  /* 0x000000000000781c */ /* 0x000fcc0003f4f008 */
[----:B------:R-:W-:Y:S02]  /*3b20*/  UMOV UR16, UR14 ;  /* 0x0000000e00107c82 */ /* 0x000fe40008000000 */
[----:B------:R-:W-:Y:S01]  /*3b30*/  HGMMA.64x64x16.F32 R120, gdesc[UR16].tnspB, R120, gsb0 ;  /* 0x40e00000107879f0 */ /* 0x000fe20008000878 */
[----:B------:R-:W-:Y:S02]  /*3b40*/  UIADD3 UR18, UR23, 0x80, URZ ;  /* 0x0000008017127890 */ /* 0x000fe4000fffe03f */
[----:B------:R-:W-:Y:S01]  /*3b50*/  UIADD3 UR16, UR14, 0x10, URZ ;  /* 0x000000100e107890 */ /* 0x000fe2000fffe03f */
[----:B------:R-:W-:Y:S01]  /*3b60*/  UMOV UR19, 0x40000040 ;  /* 0x4000004000137882 */ /* 0x000fe20000000000 */
[----:B------:R-:W-:Y:S01]  /*3b70*/  UMOV UR17, 0x40 ;  /* 0x0000004000117882 */ /* 0x000fe20000000000 */
[----:B------:R-:W-:Y:S02]  /*3b80*/  WARPGROUP.DEPBAR.LE gsb0, 0x0 ;  /* 0x00008000000079c5 */ /* 0x000fe40000010000 */
[----:B------:R-:W-:-:S06]  /*3b90*/  WARPGROUP.ARRIVE ;  /* 0x00000000000079c5 */ /* 0x000fcc0000000000 */
        /* <DEDUP_REMOVED lines=14> */
[----:B------:R-:W-:Y:S03]  /*3c80*/  HGMMA.64x64x16.F32 R120, gdesc[UR16].tnspB, R120, gsb0 ;  /* 0x40e00000107879f0 */ /* 0x000fe60008000878 */
[----:B------:R-:W-:Y:S02]  /*3c90*/  WARPGROUP.DEPBAR.LE gsb0, 0x0 ;  /* 0x00008000000079c5 */ /* 0x000fe40000010000 */
[----:B------:R-:W-:Y:S05]  /*3ca0*/  @!P2 BRA `(.L_x_28) ;  /* 0x000000000004a947 */ /* 0x000fea0003800000 */
[----:B------:R-:W-:Y:S01]  /*3cb0*/  BPT.TRAP 0x1 ;  /* 0x000000040000795c */ /* 0x000fe20000300000 */
.L_x_28:
[----:B--2---:R-:W-:Y:S02]  /*3cc0*/  LEA R3, R173, UR37, 0x3 ;  /* 0x00000025ad037c11 */ /* 0x004fe4000f8e18ff */
[----:B-1----:R-:W-:-:S04]  /*3cd0*/  SHF.L.U32 R2, R168, 0x1f, RZ ;  /* 0x0000001fa8027819 */ /* 0x002fc800000006ff */
[----:B------:R-:W1:Y:S02]  /*3ce0*/  SYNCS.PHASECHK.TRANS64.TRYWAIT P1, [R3+URZ+0x1c490], R2 ;  /* 0x01c49002030075a7 */ /* 0x000e64000802017f */
[----:B-1----:R-:W-:Y:S05]  /*3cf0*/  @!P1 BRA `(.L_x_29) ;  /* 0x0000005000f89947 */ /* 0x002fea0003800000 */
.L_x_132:
[----:B------:R-:W-:Y:S05]  /*3d00*/  @!P2 BRA `(.L_x_30) ;  /* 0x000000000004a947 */ /* 0x000fea0003800000 */
[----:B------:R-:W-:Y:S01]  /*3d10*/  BPT.TRAP 0x1 ;  /* 0x000000040000795c */ /* 0x000fe20000300000 */
.L_x_30:
[----:B------:R2:W-:Y:S01]  /*3d20*/  SYNCS.ARRIVE.TRANS64.A1T0 RZ, [R3+URZ+0x1c480], RZ ;  /* 0x01c480ff03ff79a7 */ /* 0x0005e2000810003f */
[----:B------:R-:W-:Y:S05]  /*3d30*/  BRA `(.L_x_31) ;  /* 0x0000000c00d07947 */ /* 0x000fea0003800000 */
.L_x_27:
[----:B------:R-:W-:Y:S01]  /*3d40*/  ULEA UR14, UR36, UR39, 0x1 ;  /* 0x00000027240e7291 */ /* 0x000fe2000f8e083f */
[----:B-1----:R-:W-:-:S03]  /*3d50*/  SHF.L.U32 R2, R0, 0x1f, RZ ;  /* 0x0000001f00027819 */ /* 0x002fc600000006ff */
[----:B------:R-:W-:-:S09]  /*3d60*/  ULEA UR14, UR14, UR25, 0x3 ;  /* 0x000000190e0e7291 */ /* 0x000fd2000f8e183f */
[----:B---3--:R-:W1:Y:S02]  /*3d70*/  SYNCS.PHASECHK.TRANS64.TRYWAIT P1, [UR14], R2 ;  /* 0x00000002ff0075a7 */ /* 0x008e64000802014e */
[----:B-1----:R-:W-:Y:S05]  /*3d80*/  @!P1 BRA `(.L_x_32) ;  /* 0x0000005000e89947 */ /* 0x002fea0003800000 */
.L_x_133:
[----:B------:R-:W-:Y:S01]  /*3d90*/  UIADD3 UR14, UR37, 0x8000, URZ ;  /* 0x00008000250e7890 */ /* 0x000fe2000fffe03f */
[----:B--2---:R-:W-:Y:S01]  /*3da0*/  WARPGROUP.ARRIVE ;  /* 0x00000000000079c5 */ /* 0x004fe20000000000 */
[----:B------:R-:W-:Y:S02]  /*3db0*/  ULOP3.LUT UR27, UR21, 0x400, URZ, 0x3c, !UPT ;  /* 0x00000400151b7892 */ /* 0x000fe4000f8e3c3f */
[----:B------:R-:W-:Y:S02]  /*3dc0*/  USHF.R.U32.HI UR14, URZ, 0x4, UR14 ;  /* 0x000000043f0e7899 */ /* 0x000fe4000801160e */
[----:B------:R-:W-:Y:S02]  /*3dd0*/  UIADD3 UR18, UR22, UR27, URZ ;  /* 0x0000001b16127290 */ /* 0x000fe4000fffe03f */
[----:B------:R-:W-:Y:S01]  /*3de0*/  ULOP3.LUT UR15, UR14, 0x3fff, URZ, 0xc0, !UPT ;  /* 0x00003fff0e0f7892 */ /* 0x000fe2000f8ec03f */
[----:B------:R-:W-:Y:S01]  /*3df0*/  UMOV UR19, 0x40000040 ;  /* 0x4000004000137882 */ /* 0x000fe20000000000 */
[----:B------:R-:W-:-:S02]  /*3e00*/  UMOV UR17, 0x8 ;  /* 0x0000000800117882 */ /* 0x000fc40000000000 */
[----:B------:R-:W-:Y:S02]  /*3e10*/  ULOP3.LUT UR14, UR15, 0x400000, URZ, 0xfc, !UPT ;  /* 0x004000000f0e7892 */ /* 0x000fe4000f8efc3f */
[----:B------:R-:W-:Y:S02]  /*3e20*/  ULOP3.LUT UR15, UR15, 0x80000, URZ, 0xfc, !UPT ;  /* 0x000800000f0f7892 */ /* 0x000fe4000f8efc3f */
[----:B------:R-:W-:Y:S02]  /*3e30*/  ULEA UR23, UR24, UR23, 0x9 ;  /* 0x0000001718177291 */ /* 0x000fe4000f8e483f */
[----:B------:R-:W-:Y:S01]  /*3e40*/  UISETP.NE.AND UP0, UPT, UR9, 0x3, UPT ;  /* 0x000000030900788c */ /* 0x000fe2000bf05270 */
[----:B------:R-:W-:Y:S02]  /*3e50*/  UMOV UR16, UR14 ;  /* 0x0000000e00107c82 */ /* 0x000fe40008000000 */
[----:B------:R-:W-:Y:S01]  /*3e60*/  HGMMA.64x64x16.F32 R24, gdesc[UR16].tnspA.tnspB, RZ, !UPT, gsb0 ;  /* 0x60e00000101879f0 */ /* 0x000fe2000c0008ff */
[----:B------:R-:W-:-:S02]  /*3e70*/  UIADD3 UR18, UR27, 0x80, UR22 ;  /* 0x000000801b127890 */ /* 0x000fc4000fffe016 */
[----:B------:R-:W-:Y:S01]  /*3e80*/  PLOP3.LUT P1, PT, PT, PT, UP0, 0x80, 0x0 ;  /* 0x000000000000781c */ /* 0x000fe20003f2f008 */
[----:B------:R-:W-:Y:S01]  /*3e90*/  UIADD3 UR16, UR14, 0x80, URZ ;  /* 0x000000800e107890 */ /* 0x000fe2000fffe03f */
[----:B------:R-:W-:Y:S01]  /*3ea0*/  UMOV UR19, 0x40000040 ;  /* 0x4000004000137882 */ /* 0x000fe20000000000 */
[----:B------:R-:W-:Y:S01]  /*3eb0*/  UMOV UR17, 0x8 ;  /* 0x0000000800117882 */ /* 0x000fe20000000000 */
[----:B------:R-:W-:Y:S02]  /*3ec0*/  WARPGROUP.DEPBAR.LE gsb0, 0x0 ;  /* 0x00008000000079c5 */ /* 0x000fe40000010000 */
[----:B------:R-:W-:-:S06]  /*3ed0*/  WARPGROUP.ARRIVE ;  /* 0x00000000000079c5 */ /* 0x000fcc0000000000 */
[----:B------:R-:W-:Y:S01]  /*3ee0*/  HGMMA.64x64x16.F32 R24, gdesc[UR16].tnspA.tnspB, R24, gsb0 ;  /* 0x60e00000101879f0 */ /* 0x000fe20008000818 */
[----:B------:R-:W-:Y:S02]  /*3ef0*/  UIADD3 UR18, UR27, 0x100, UR22 ;  /* 0x000001001b127890 */ /* 0x000fe4000fffe016 */
        /* <DEDUP_REMOVED lines=13> */
[----:B------:R-:W-:Y:S02]  /*3fd0*/  UIADD3 UR18, UR21, UR22, URZ ;  /* 0x0000001615127290 */ /* 0x000fe4000fffe03f */
        /* <DEDUP_REMOVED lines=24> */
[----:B------:R-:W-:Y:S01]  /*4160*/  UIADD3 UR14, UR15, 0x200, URZ ;  /* 0x000002000f0e7890 */ /* 0x000fe2000fffe03f */
[----:B------:R-:W-:Y:S02]  /*4170*/  WARPGROUP.DEPBAR.LE gsb0, 0x0 ;  /* 0x00008000000079c5 */ /* 0x000fe40000010000 */
[----:B------:R-:W-:-:S06]  /*4180*/  WARPGROUP.ARRIVE ;  /* 0x00000000000079c5 */ /* 0x000fcc0000000000 */
[----:B------:R-:W-:Y:S01]  /*4190*/  HGMMA.64x64x16.F32 R24, gdesc[UR16].tnspA.tnspB, R24, gsb0 ;  /* 0x60e00000101879f0 */ /* 0x000fe20008000818 */
[----:B------:R-:W-:Y:S01]  /*41a0*/  UMOV UR18, UR23 ;  /* 0x0000001700127c82 */ /* 0x000fe20008000000 */
[----:B------:R-:W-:Y:S01]  /*41b0*/  UMOV UR19, 0x40000040 ;  /* 0x4000004000137882 */ /* 0x000fe20000000000 */
[----:B------:R-:W-:Y:S01]  /*41c0*/  UMOV UR16, UR14 ;  /* 0x0000000e00107c82 */ /* 0x000fe20008000000 */
[----:B------:R-:W-:Y:S01]  /*41d0*/  UMOV UR17, 0x40 ;  /* 0x0000004000117882 */ /* 0x000fe20000000000 */
[----:B------:R-:W-:-:S04]  /*41e0*/  USHF.L.U32 UR14, UR36, 0x1, URZ ;  /* 0x00000001240e7899 */ /* 0x000fc8000800063f */
[----:B------:R-:W-:-:S04]  /*41f0*/  ULOP3.LUT UR26, UR14, 0xfffffffe, UR26, 0xe2, !UPT ;  /* 0xfffffffe0e1a7892 */ /* 0x000fc8000f8ee21a */
[----:B------:R-:W-:Y:S01]  /*4200*/  ULEA UR25, UR26, UR25, 0x3 ;  /* 0x000000191a197291 */ /* 0x000fe2000f8e183f */
        /* <DEDUP_REMOVED lines=25> */
[----:B------:R-:W-:Y:S01]  /*43a0*/  SYNCS.ARRIVE.TRANS64.A1T0 RZ, [UR25], RZ ;  /* 0x000000ffffff79a7 */ /* 0x000fe20008100019 */
[----:B------:R-:W-:Y:S05]  /*43b0*/  @!P1 BRA `(.L_x_33) ;  /* 0x0000000000049947 */ /* 0x000fea0003800000 */
[----:B------:R-:W-:Y:S01]  /*43c0*/  BPT.TRAP 0x1 ;  /* 0x000000040000795c */ /* 0x000fe20000300000 */
.L_x_33:
[----:B------:R-:W-:Y:S02]  /*43d0*/  LEA R67, R173, UR37, 0x3 ;  /* 0x00000025ad437c11 */ /* 0x000fe4000f8e18ff */
[----:B-1----:R-:W-:-:S04]  /*43e0*/  SHF.L.U32 R2, R168, 0x1f, RZ ;  /* 0x0000001fa8027819 */ /* 0x002fc800000006ff */
[----:B------:R-:W1:Y:S02]  /*43f0*/  SYNCS.PHASECHK.TRANS64.TRYWAIT P2, [R67+URZ+0x1c490], R2 ;  /* 0x01c49002430075a7 */ /* 0x000e64000804017f */
[----:B-1----:R-:W-:Y:S05]  /*4400*/  @!P2 BRA `(.L_x_34) ;  /* 0x0000004c0060a947 */ /* 0x002fea0003800000 */
.L_x_134:
[----:B------:R-:W2:Y:S01]  /*4410*/  S2UR UR16, SR_SWINHI ;  /* 0x00000000001079c3 */ /* 0x000ea20000002f00 */
[----:B-1----:R-:W-:-:S05]  /*4420*/  IMAD.SHL.U32 R2, R173, 0x1000, RZ ;  /* 0x00001000ad027824 */ /* 0x002fca00078e00ff */
[----:B------:R-:W-:Y:S02]  /*4430*/  SHF.R.S32.HI R4, RZ, 0x1f, R2 ;  /* 0x0000001fff047819 */ /* 0x000fe40000011402 */
[----:B------:R-:W-:-:S04]  /*4440*/  IADD3 R2, P2, R171, R2, RZ ;  /* 0x00000002ab027210 */ /* 0x000fc80007f5e0ff */
[----:B------:R-:W-:Y:S01]  /*4450*/  LEA.HI.X.SX32 R3, R171, R4, 0x1, P2 ;  /* 0x00000004ab037211 */ /* 0x000fe200010f0eff */
[----:B------:R-:W-:Y:S01]  /*4460*/  UMOV UR14, UR37 ;  /* 0x00000025000e7c82 */ /* 0x000fe20008000000 */
[----:B--2---:R-:W-:Y:S01]  /*4470*/  UMOV UR15, UR16 ;  /* 0x00000010000f7c82 */ /* 0x004fe20008000000 */
[----:B------:R-:W-:-:S04]  /*4480*/  LEA R65, P2, R2, UR14, 0x2 ;  /* 0x0000000e02417c11 */ /* 0x000fc8000f8410ff */
[----:B------:R-:W-:Y:S02]  /*4490*/  LEA.HI.X R66, R2, UR15, R3, 0x2, P2 ;  /* 0x0000000f02427c11 */ /* 0x000fe400090f1403 */
[C---:B------:R-:W-:Y:S02]  /*44a0*/  IADD3 R3, P6, R65.reuse, 0x14000, RZ ;  /* 0x0001400041037810 */ /* 0x040fe40007fde0ff */
[----:B------:R-:W-:Y:S02]  /*44b0*/  IADD3 R5, P5, R65, 0x14800, RZ ;  /* 0x0001480041057810 */ /* 0x000fe40007fbe0ff */
[----:B------:R-:W-:Y:S02]  /*44c0*/  LOP3.LUT R2, R3, 0x380, RZ, 0xc0, !PT ;  /* 0x0000038003027812 */ /* 0x000fe400078ec0ff */
[----:B------:R-:W-:Y:S02]  /*44d0*/  IADD3 R7, P2, R65, 0x14020, RZ ;  /* 0x0001402041077810 */ /* 0x000fe40007f5e0ff */
[----:B------:R-:W-:-:S02]  /*44e0*/  SHF.R.U64 R2, R2, 0x3, RZ ;  /* 0x0000000302027819 */ /* 0x000fc400000012ff */
[C---:B------:R-:W-:Y:S02]  /*44f0*/  IADD3 R9, P4, R65.reuse, 0x14820, RZ ;  /* 0x0001482041097810 */ /* 0x040fe40007f9e0ff */
[----:B------:R-:W-:Y:S01]  /*4500*/  LOP3.LUT R2, R2, R3, RZ, 0x3c, !PT ;  /* 0x0000000302027212 */ /* 0x000fe200078e3cff */
[----:B------:R-:W-:Y:S01]  /*4510*/  IMAD.X R3, RZ, RZ, R66, P6 ;  /* 0x000000ffff037224 */ /* 0x000fe200030e0642 */
[----:B------:R-:W-:Y:S02]  /*4520*/  IADD3 R11, P3, R65, 0x14040, RZ ;  /* 0x00014040410b7810 */ /* 0x000fe40007f7e0ff */
[----:B------:R-:W-:Y:S02]  /*4530*/  LOP3.LUT R4, R5, 0x380, RZ, 0xc0, !PT ;  /* 0x0000038005047812 */ /* 0x000fe400078ec0ff */
[----:B------:R-:W-:Y:S01]  /*4540*/  IADD3 R13, P6, R65, 0x14840, RZ ;  /* 0x00014840410d7810 */ /* 0x000fe20007fde0ff */
[----:B------:R1:W-:Y:S01]  /*4550*/  ST.E desc[UR28][R2.64], R24 ;  /* 0x0000001802007985 */ /* 0x0003e2000c10191c */
[----:B------:R-:W-:-:S02]  /*4560*/  LOP3.LUT R6, R7, 0x380, RZ, 0xc0, !PT ;  /* 0x0000038007067812 */ /* 0x000fc400078ec0ff */
[----:B------:R-:W-:Y:S01]  /*4570*/  LOP3.LUT R8, R9, 0x380, RZ, 0xc0, !PT ;  /* 0x0000038009087812 */ /* 0x000fe200078ec0ff */
[----:B------:R1:W-:Y:S01]  /*4580*/  ST.E desc[UR28][R2.64+0x4], R25 ;  /* 0x0000041902007985 */ /* 0x0003e2000c10191c */
[----:B------:R-:W-:Y:S02]  /*4590*/  LOP3.LUT R10, R11, 0x380, RZ, 0xc0, !PT ;  /* 0x000003800b0a7812 */ /* 0x000fe400078ec0ff */
[----:B------:R-:W-:Y:S02]  /*45a0*/  SHF.R.U64 R4, R4, 0x3, RZ ;  /* 0x0000000304047819 */ /* 0x000fe400000012ff */
[----:B------:R-:W-:Y:S02]  /*45b0*/  LOP3.LUT R12, R13, 0x380, RZ, 0xc0, !PT ;  /* 0x000003800d0c7812 */ /* 0x000fe400078ec0ff */
[----:B------:R-:W-:Y:S02]  /*45c0*/  SHF.R.U64 R6, R6, 0x3, RZ ;  /* 0x0000000306067819 */ /* 0x000fe400000012ff */
[----:B------:R-:W-:-:S02]  /*45d0*/  SHF.R.U64 R8, R8, 0x3, RZ ;  /* 0x0000000308087819 */ /* 0x000fc400000012ff */
[----:B------:R-:W-:Y:S02]  /*45e0*/  SHF.R.U64 R10, R10, 0x3, RZ ;  /* 0x000000030a0a7819 */ /* 0x000fe400000012ff */
[----:B------:R-:W-:Y:S01]  /*45f0*/  LOP3.LUT R4, R4, R5, RZ, 0x3c, !PT ;  /* 0x0000000504047212 */ /* 0x000fe200078e3cff */
[--C-:B------:R-:W-:Y:S01]  /*4600*/  IMAD.X R5, RZ, RZ, R66.reuse, P5 ;  /* 0x000000ffff057224 */ /* 0x100fe200028e0642 */
[----:B------:R-:W-:Y:S02]  /*4610*/  SHF.R.U64 R12, R12, 0x3, RZ ;  /* 0x000000030c0c7819 */ /* 0x000fe400000012ff */
[----:B------:R-:W-:Y:S01]  /*4620*/  LOP3.LUT R6, R6, R7, RZ, 0x3c, !PT ;  /* 0x0000000706067212 */ /* 0x000fe200078e3cff */
[--C-:B------:R-:W-:Y:S01]  /*4630*/  IMAD.X R7, RZ, RZ, R66.reuse, P2 ;  /* 0x000000ffff077224 */ /* 0x100fe200010e0642 */
[----:B------:R-:W-:Y:S01]  /*4640*/  LOP3.LUT R8, R8, R9, RZ, 0x3c, !PT ;  /* 0x0000000908087212 */ /* 0x000fe200078e3cff */
[----:B------:R-:W-:Y:S01]  /*4650*/  IMAD.X R9, RZ, RZ, R66, P4 ;  /* 0x000000ffff097224 */ /* 0x000fe200020e0642 */
[C---:B------:R-:W-:Y:S01]  /*4660*/  IADD3 R15, P5, R65.reuse, 0x14060, RZ ;  /* 0x00014060410f7810 */ /* 0x040fe20007fbe0ff */
[----:B------:R1:W-:Y:S01]  /*4670*/  ST.E desc[UR28][R4.64], R26 ;  /* 0x0000001a04007985 */ /* 0x0003e2000c10191c */
[----:B------:R-:W-:-:S02]  /*4680*/  IADD3 R17, P2, R65, 0x14860, RZ ;  /* 0x0001486041117810 */ /* 0x000fc40007f5e0ff */
[----:B------:R-:W-:Y:S01]  /*4690*/  LOP3.LUT R10, R10, R11, RZ, 0x3c, !PT ;  /* 0x0000000b0a0a7212 */ /* 0x000fe200078e3cff */
[--C-:B------:R-:W-:Y:S01]  /*46a0*/  IMAD.X R11, RZ, RZ, R66.reuse, P3 ;  /* 0x000000ffff0b7224 */ /* 0x100fe200018e0642 */
[----:B------:R-:W-:Y:S01]  /*46b0*/  LOP3.LUT R12, R12, R13, RZ, 0x3c, !PT ;  /* 0x0000000d0c0c7212 */ /* 0x000fe200078e3cff */
[----:B------:R-:W-:Y:S01]  /*46c0*/  IMAD.X R13, RZ, RZ, R66, P6 ;  /* 0x000000ffff0d7224 */ /* 0x000fe200030e0642 */
[C---:B------:R-:W-:Y:S01]  /*46d0*/  IADD3 R19, P4, R65.reuse, 0x14400, RZ ;  /* 0x0001440041137810 */ /* 0x040fe20007f9e0ff */
[----:B------:R1:W-:Y:S01]  /*46e0*/  ST.E desc[UR28][R4.64+0x4], R27 ;  /* 0x0000041b04007985 */ /* 0x0003e2000c10191c */
[----:B------:R-:W-:Y:S02]  /*46f0*/  IADD3 R21, P3, R65, 0x14c00, RZ ;  /* 0x00014c0041157810 */ /* 0x000fe40007f7e0ff */
[----:B------:R-:W-:Y:S01]  /*4700*/  LOP3.LUT R14, R15, 0x380, RZ, 0xc0, !PT ;  /* 0x000003800f0e7812 */ /* 0x000fe200078ec0ff */
[----:B------:R1:W-:Y:S01]  /*4710*/  ST.E desc[UR28][R6.64], R28 ;  /* 0x0000001c06007985 */ /* 0x0003e2000c10191c */
[----:B------:R-:W-:-:S02]  /*4720*/  IADD3 R23, P6, R65, 0x14420, RZ ;  /* 0x0001442041177810 */ /* 0x000fc40007fde0ff */
[----:B------:R-:W-:Y:S01]  /*4730*/  LOP3.LUT R16, R17, 0x380, RZ, 0xc0, !PT ;  /* 0x0000038011107812 */ /* 0x000fe200078ec0ff */
[----:B------:R1:W-:Y:S01]  /*4740*/  ST.E desc[UR28][R6.64+0x4], R29 ;  /* 0x0000041d06007985 */ /* 0x0003e2000c10191c */
[----:B------:R-:W-:Y:S02]  /*4750*/  LOP3.LUT R18, R19, 0x380, RZ, 0xc0, !PT ;  /* 0x0000038013127812 */ /* 0x000fe400078ec0ff */
[----:B------:R-:W-:Y:S01]  /*4760*/  LOP3.LUT R20, R21, 0x380, RZ, 0xc0, !PT ;  /* 0x0000038015147812 */ /* 0x000fe200078ec0ff */
[----:B------:R1:W-:Y:S01]  /*4770*/  ST.E desc[UR28][R8.64], R30 ;  /* 0x0000001e08007985 */ /* 0x0003e2000c10191c */
[----:B------:R-:W-:Y:S02]  /*4780*/  SHF.R.U64 R14, R14, 0x3, RZ ;  /* 0x000000030e0e7819 */ /* 0x000fe400000012ff */
[----:B------:R-:W-:Y:S01]  /*4790*/  LOP3.LUT R22, R23, 0x380, RZ, 0xc0, !PT ;  /* 0x0000038017167812 */ /* 0x000fe200078ec0ff */
[----:B------:R1:W-:Y:S01]  /*47a0*/  ST.E desc[UR28][R8.64+0x4], R31 ;  /* 0x0000041f08007985 */ /* 0x0003e2000c10191c */
[----:B------:R-:W-:-:S02]  /*47b0*/  SHF.R.U64 R16, R16, 0x3, RZ ;  /* 0x0000000310107819 */ /* 0x000fc400000012ff */
[----:B------:R-:W-:Y:S01]  /*47c0*/  SHF.R.U64 R18, R18, 0x3, RZ ;  /* 0x0000000312127819 */ /* 0x000fe200000012ff */
[----:B------:R1:W-:Y:S01]  /*47d0*/  ST.E desc[UR28][R10.64], R32 ;  /* 0x000000200a007985 */ /* 0x0003e2000c10191c */
[----:B------:R-:W-:Y:S02]  /*47e0*/  SHF.R.U64 R20, R20, 0x3, RZ ;  /* 0x0000000314147819 */ /* 0x000fe400000012ff */
[----:B------:R-:W-:Y:S01]  /*47f0*/  LOP3.LUT R14, R14, R15, RZ, 0x3c, !PT ;  /* 0x0000000f0e0e7212 */ /* 0x000fe200078e3cff */
[--C-:B------:R-:W-:Y:S01]  /*4800*/  IMAD.X R15, RZ, RZ, R66.reuse, P5 ;  /* 0x000000ffff0f7224 */ /* 0x100fe200028e0642 */
[----:B------:R-:W-:Y:S01]  /*4810*/  SHF.R.U64 R22, R22, 0x3, RZ ;  /* 0x0000000316167819 */ /* 0x000fe200000012ff */
[----:B------:R1:W-:Y:S01]  /*4820*/  ST.E desc[UR28][R10.64+0x4], R33 ;  /* 0x000004210a007985 */ /* 0x0003e2000c10191c */
[----:B------:R-:W-:Y:S01]  /*4830*/  LOP3.LUT R16, R16, R17, RZ, 0x3c, !PT ;  /* 0x0000001110107212 */ /* 0x000fe200078e3cff */
[--C-:B------:R-:W-:Y:S01]  /*4840*/  IMAD.X R17, RZ, RZ, R66.reuse, P2 ;  /* 0x000000ffff117224 */ /* 0x100fe200010e0642 */
[C---:B------:R-:W-:Y:S01]  /*4850*/  IADD3 R57, P5, R65.reuse, 0x14c20, RZ ;  /* 0x00014c2041397810 */ /* 0x040fe20007fbe0ff */
[----:B------:R1:W-:Y:S01]  /*4860*/  ST.E desc[UR28][R12.64], R34 ;  /* 0x000000220c007985 */ /* 0x0003e2000c10191c */
[----:B------:R-:W-:Y:S01]  /*4870*/  LOP3.LUT R18, R18, R19, RZ, 0x3c, !PT ;  /* 0x0000001312127212 */ /* 0x000fe200078e3cff */
[--C-:B------:R-:W-:Y:S01]  /*4880*/  IMAD.X R19, RZ, RZ, R66.reuse, P4 ;  /* 0x000000ffff137224 */ /* 0x100fe200020e0642 */
[----:B------:R-:W-:Y:S01]  /*4890*/  LOP3.LUT R20, R20, R21, RZ, 0x3c, !PT ;  /* 0x0000001514147212 */ /* 0x000fe200078e3cff */
[--C-:B------:R-:W-:Y:S01]  /*48a0*/  IMAD.X R21, RZ, RZ, R66.reuse, P3 ;  /* 0x000000ffff157224 */ /* 0x100fe200018e0642 */
[C---:B------:R-:W-:Y:S01]  /*48b0*/  IADD3 R59, P2, R65.reuse, 0x14440, RZ ;  /* 0x00014440413b7810 */ /* 0x040fe20007f5e0ff */
[----:B------:R1:W-:Y:S01]  /*48c0*/  ST.E desc[UR28][R12.64+0x4], R35 ;  /* 0x000004230c007985 */ /* 0x0003e2000c10191c */
[----:B------:R-:W-:Y:S01]  /*48d0*/  LOP3.LUT R22, R22, R23, RZ, 0x3c, !PT ;  /* 0x0000001716167212 */ /* 0x000fe200078e3cff */
[----:B------:R-:W-:Y:S01]  /*48e0*/  IMAD.X R23, RZ, RZ, R66, P6 ;  /* 0x000000ffff177224 */ /* 0x000fe200030e0642 */
[C---:B------:R-:W-:Y:S01]  /*48f0*/  IADD3 R61, P4, R65.reuse, 0x14c40, RZ ;  /* 0x00014c40413d7810 */ /* 0x040fe20007f9e0ff */
[----:B------:R1:W-:Y:S01]  /*4900*/  ST.E desc[UR28][R14.64], R36 ;  /* 0x000000240e007985 */ /* 0x0003e2000c10191c */
[----:B------:R-:W-:-:S02]  /*4910*/  IADD3 R63, P3, R65, 0x14460, RZ ;  /* 0x00014460413f7810 */ /* 0x000fc40007f7e0ff */
[----:B------:R-:W-:Y:S01]  /*4920*/  LOP3.LUT R56, R57, 0x380, RZ, 0xc0, !PT ;  /* 0x0000038039387812 */ /* 0x000fe200078ec0ff */
[----:B------:R1:W-:Y:S01]  /*4930*/  ST.E desc[UR28][R14.64+0x4], R37 ;  /* 0x000004250e007985 */ /* 0x0003e2000c10191c */
[----:B------:R-:W-:Y:S02]  /*4940*/  IADD3 R65, P6, R65, 0x14c60, RZ ;  /* 0x00014c6041417810 */ /* 0x000fe40007fde0ff */
[----:B------:R-:W-:Y:S01]  /*4950*/  LOP3.LUT R58, R59, 0x380, RZ, 0xc0, !PT ;  /* 0x000003803b3a7812 */ /* 0x000fe200078ec0ff */
[----:B------:R1:W-:Y:S01]  /*4960*/  ST.E desc[UR28][R16.64], R38 ;  /* 0x0000002610007985 */ /* 0x0003e2000c10191c */
[----:B------:R-:W-:Y:S02]  /*4970*/  LOP3.LUT R60, R61, 0x380, RZ, 0xc0, !PT ;  /* 0x000003803d3c7812 */ /* 0x000fe400078ec0ff */
[----:B------:R-:W-:Y:S01]  /*4980*/  LOP3.LUT R62, R63, 0x380, RZ, 0xc0, !PT ;  /* 0x000003803f3e7812 */ /* 0x000fe200078ec0ff */
[----:B------:R1:W-:Y:S01]  /*4990*/  ST.E desc[UR28][R16.64+0x4], R39 ;  /* 0x0000042710007985 */ /* 0x0003e2000c10191c */
[----:B------:R-:W-:-:S02]  /*49a0*/  SHF.R.U64 R56, R56, 0x3, RZ ;  /* 0x0000000338387819 */ /* 0x000fc400000012ff */
[----:B------:R-:W-:Y:S01]  /*49b0*/  LOP3.LUT R64, R65, 0x380, RZ, 0xc0, !PT ;  /* 0x0000038041407812 */ /* 0x000fe200078ec0ff */
[----:B------:R1:W-:Y:S01]  /*49c0*/  ST.E desc[UR28][R18.64], R40 ;  /* 0x0000002812007985 */ /* 0x0003e2000c10191c */
[----:B------:R-:W-:Y:S02]  /*49d0*/  SHF.R.U64 R58, R58, 0x3, RZ ;  /* 0x000000033a3a7819 */ /* 0x000fe400000012ff */
        /* <DEDUP_REMOVED lines=9> */
[----:B------:R-:W-:Y:S01]  /*4a70*/  LOP3.LUT R60, R60, R61, RZ, 0x3c, !PT ;  /* 0x0000003d3c3c7212 */ /* 0x000fe200078e3cff */
[--C-:B------:R-:W-:Y:S01]  /*4a80*/  IMAD.X R61, RZ, RZ, R66.reuse, P4 ;  /* 0x000000ffff3d7224 */ /* 0x100fe200020e0642 */
[----:B------:R-:W-:Y:S01]  /*4a90*/  LOP3.LUT R62, R62, R63, RZ, 0x3c, !PT ;  /* 0x0000003f3e3e7212 */ /* 0x000fe200078e3cff */
[----:B------:R1:W-:Y:S01]  /*4aa0*/  ST.E desc[UR28][R20.64+0x4], R43 ;  /* 0x0000042b14007985 */ /* 0x0003e2000c10191c */
[----:B------:R-:W-:Y:S01]  /*4ab0*/  LOP3.LUT R64, R64, R65, RZ, 0x3c, !PT ;  /* 0x0000004140407212 */ /* 0x000fe200078e3cff */
[----:B------:R-:W-:-:S02]  /*4ac0*/  IMAD.X R63, RZ, RZ, R66, P3 ;  /* 0x000000ffff3f7224 */ /* 0x000fc400018e0642 */
[----:B------:R1:W-:Y:S01]  /*4ad0*/  ST.E desc[UR28][R22.64], R44 ;  /* 0x0000002c16007985 */ /* 0x0003e2000c10191c */
[----:B------:R-:W-:-:S03]  /*4ae0*/  IMAD.X R65, RZ, RZ, R66, P6 ;  /* 0x000000ffff417224 */ /* 0x000fc600030e0642 */
[----:B------:R1:W-:Y:S04]  /*4af0*/  ST.E desc[UR28][R22.64+0x4], R45 ;  /* 0x0000042d16007985 */ /* 0x0003e8000c10191c */
        /* <DEDUP_REMOVED lines=9> */
[----:B------:R1:W-:Y:S01]  /*4b90*/  ST.E desc[UR28][R64.64+0x4], R55 ;  /* 0x0000043740007985 */ /* 0x0003e2000c10191c */
[----:B------:R-:W-:Y:S01]  /*4ba0*/  @!PT LDS RZ, [RZ] ;  /* 0x00000000fffff984 */ /* 0x000fe20000000800 */
[----:B------:R-:W-:Y:S01]  /*4bb0*/  @!PT LDS RZ, [RZ] ;  /* 0x00000000fffff984 */ /* 0x000fe20000000800 */
[----:B------:R-:W-:Y:S01]  /*4bc0*/  @!PT LDS RZ, [RZ] ;  /* 0x00000000fffff984 */ /* 0x000fe20000000800 */
[----:B------:R-:W-:Y:S01]  /*4bd0*/  @!PT LDS RZ, [RZ] ;  /* 0x00000000fffff984 */ /* 0x000fe20000000800 */
[----:B------:R2:W-:Y:S06]  /*4be0*/  MEMBAR.ALL.CTA ;  /* 0x0000000000007992 */ /* 0x0005ec0000008000 */
[----:B--2---:R-:W2:Y:S01]  /*4bf0*/  FENCE.VIEW.ASYNC.S ;  /* 0x00000000000073c6 */ /* 0x004ea20000000000 */
[----:B------:R-:W-:Y:S05]  /*4c00*/  @!P1 BRA `(.L_x_35) ;  /* 0x0000000000049947 */ /* 0x000fea0003800000 */
[----:B------:R-:W-:Y:S01]  /*4c10*/  BPT.TRAP 0x1 ;  /* 0x000000040000795c */ /* 0x000fe20000300000 */
.L_x_35:
[----:B--2---:R3:W-:Y:S01]  /*4c20*/  SYNCS.ARRIVE.TRANS64.A1T0 RZ, [R67+URZ+0x1c480], RZ ;  /* 0x01c480ff43ff79a7 */ /* 0x0047e2000810003f */
[----:B------:R-:W-:-:S04]  /*4c30*/  UIADD3 UR36, UR36, 0x1, URZ ;  /* 0x0000000124247890 */ /* 0x000fc8000fffe03f */
[----:B------:R-:W-:-:S04]  /*4c40*/  UISETP.NE.AND UP0, UPT, UR36, 0x2, UPT ;  /* 0x000000022400788c */ /* 0x000fc8000bf05270 */
[----:B------:R-:W-:Y:S02]  /*4c50*/  USEL UR14, URZ, 0x1, UP0 ;  /* 0x000000013f0e7887 */ /* 0x000fe40008000000 */
[----:B------:R-:W-:-:S04]  /*4c60*/  USEL UR36, UR36, URZ, UP0 ;  /* 0x0000003f24247287 */ /* 0x000fc80008000000 */
[----:B---3--:R-:W-:-:S08]  /*4c70*/  LOP3.LUT R0, R0, UR14, RZ, 0x3c, !PT ;  /* 0x0000000e00007c12 */ /* 0x008fd0000f8e3cff */
.L_x_31:
[C---:B-1----:R-:W-:Y:S01]  /*4c80*/  VIADD R2, R173.reuse, 0x1 ;  /* 0x00000001ad027836 */ /* 0x042fe20000000000 */
[----:B------:R-:W-:-:S04]  /*4c90*/  ISETP.NE.AND P2, PT, R173, 0x1, PT ;  /* 0x00000001ad00780c */ /* 0x000fc80003f45270 */
[C---:B------:R-:W-:Y:S02]  /*4ca0*/  ISETP.NE.AND P1, PT, R2.reuse, 0x2, PT ;  /* 0x000000020200780c */ /* 0x040fe40003f25270 */
[----:B--2---:R-:W-:Y:S02]  /*4cb0*/  SEL R3, RZ, 0x1, P2 ;  /* 0x00000001ff037807 */ /* 0x004fe40001000000 */
[----:B------:R-:W-:Y:S02]  /*4cc0*/  SEL R173, R2, RZ, P1 ;  /* 0x000000ff02ad7207 */ /* 0x000fe40000800000 */
[----:B------:R-:W-:Y:S01]  /*4cd0*/  LOP3.LUT R168, R168, R3, RZ, 0x3c, !PT ;  /* 0x00000003a8a87212 */ /* 0x000fe200078e3cff */
[----:B------:R-:W-:Y:S06]  /*4ce0*/  @!P0 BRA `(.L_x_36) ;  /* 0x0000000000048947 */ /* 0x000fec0003800000 */
[----:B------:R-:W-:Y:S01]  /*4cf0*/  BPT.TRAP 0x1 ;  /* 0x000000040000795c */ /* 0x000fe20000300000 */
.L_x_36:
[----:B------:R-:W-:Y:S02]  /*4d00*/  UISETP.GT.U32.AND UP0, UPT, UR4, 0x1, UPT ;  /* 0x000000010400788c */ /* 0x000fe4000bf04070 */
[----:B------:R-:W-:-:S04]  /*4d10*/  ULEA UR14, UR5, UR37, 0x3 ;  /* 0x00000025050e7291 */ /* 0x000fc8000f8e183f */
[----:B------:R-:W-:Y:S01]  /*4d20*/  UIADD3 UR14, UR14, 0x1c420, URZ ;  /* 0x0001c4200e0e7890 */ /* 0x000fe2000fffe03f */
[----:B------:R-:W-:-:S03]  /*4d30*/  PLOP3.LUT P1, PT, PT, PT, UP0, 0x80, 0x0 ;  /* 0x000000000000781c */ /* 0x000fc60003f2f008 */
[----:B------:R-:W-:-:S09]  /*4d40*/  UPRMT UR14, URZ, 0x654, UR14 ;  /* 0x000006543f0e7896 */ /* 0x000fd2000800000e */
[----:B------:R-:W-:Y:S01]  /*4d50*/  SYNCS.ARRIVE.TRANS64.RED.A1T0 RZ, [UR14], RZ ;  /* 0x000000ffffff79a7 */ /* 0x000fe2000810040e */
[----:B------:R-:W-:Y:S05]  /*4d60*/  @P1 BRA `(.L_x_37) ;  /* 0x0000000000041947 */ /* 0x000fea0003800000 */
[----:B------:R-:W-:Y:S01]  /*4d70*/  BPT.TRAP 0x1 ;  /* 0x000000040000795c */ /* 0x000fe20000300000 */
.L_x_37:
[----:B------:R-:W-:-:S04]  /*4d80*/  UIADD3 UR5, UR5, 0x1, URZ ;  /* 0x0000000105057890 */ /* 0x000fc8000fffe03f */
[----:B------:R-:W-:-:S04]  /*4d90*/  UISETP.NE.AND UP0, UPT, UR5, 0x4, UPT ;  /* 0x000000040500788c */ /* 0x000fc8000bf05270 */
[----:B------:R-:W-:Y:S01]  /*4da0*/  USEL UR14, UR5, URZ, UP0 ;  /* 0x0000003f050e7287 */ /* 0x000fe20008000000 */
[----:B------:R-:W-:Y:S11]  /*4db0*/  @!P0 BRA `(.L_x_38) ;  /* 0x0000000000048947 */ /* 0x000ff60003800000 */
[----:B------:R-:W-:Y:S01]  /*4dc0*/  BPT.TRAP 0x1 ;  /* 0x000000040000795c */ /* 0x000fe20000300000 */
.L_x_38:
[----:B------:R-:W-:-:S04]  /*4dd0*/  ULEA UR5, UR14, UR37, 0x3 ;  /* 0x000000250e057291 */ /* 0x000fc8000f8e183f */
[----:B------:R-:W-:-:S04]  /*4de0*/  UIADD3 UR5, UR5, 0x1c420, URZ ;  /* 0x0001c42005057890 */ /* 0x000fc8000fffe03f */
[----:B------:R-:W-:-:S09]  /*4df0*/  UPRMT UR5, URZ, 0x654, UR5 ;  /* 0x000006543f057896 */ /* 0x000fd20008000005 */
[----:B------:R-:W-:Y:S01]  /*4e00*/  SYNCS.ARRIVE.TRANS64.RED.A1T0 RZ, [UR5], RZ ;  /* 0x000000ffffff79a7 */ /* 0x000fe20008100405 */
[----:B------:R-:W-:Y:S05]  /*4e10*/  @P1 BRA `(.L_x_39) ;  /* 0x0000000000041947 */ /* 0x000fea0003800000 */
[----:B------:R-:W-:Y:S01]  /*4e20*/  BPT.TRAP 0x1 ;  /* 0x000000040000795c */ /* 0x000fe20000300000 */
.L_x_39:
[----:B------:R-:W-:Y:S01]  /*4e30*/  UIADD3 UR20, UR20, 0x1, URZ ;  /* 0x0000000114147890 */ /* 0x000fe2000fffe03f */
[C---:B------:R-:W-:Y:S01]  /*4e40*/  ISETP.GT.AND P1, PT, R174.reuse, 0x1, PT ;  /* 0x00000001ae00780c */ /* 0x040fe20003f24270 */
[----:B------:R-:W-:Y:S01]  /*4e50*/  UIADD3 UR5, UR14, 0x1, URZ ;  /* 0x000000010e057890 */ /* 0x000fe2000fffe03f */
[----:B------:R-:W-:Y:S01]  /*4e60*/  VIADD R174, R174, 0xffffffff ;  /* 0xffffffffaeae7836 */ /* 0x000fe20000000000 */
[----:B------:R-:W-:Y:S02]  /*4e70*/  UISETP.NE.AND UP0, UPT, UR20, 0x4, UPT ;  /* 0x000000041400788c */ /* 0x000fe4000bf05270 */
[----:B------:R-:W-:Y:S02]  /*4e80*/  UISETP.NE.AND UP1, UPT, UR5, 0x4, UPT ;  /* 0x000000040500788c */ /* 0x000fe4000bf25270 */
[----:B------:R-:W-:Y:S02]  /*4e90*/  USEL UR14, URZ, 0x1, UP0 ;  /* 0x000000013f0e7887 */ /* 0x000fe40008000000 */
[----:B------:R-:W-:-:S02]  /*4ea0*/  USEL UR5, UR5, URZ, UP1 ;  /* 0x0000003f05057287 */ /* 0x000fc40008800000 */
[----:B------:R-:W-:Y:S02]  /*4eb0*/  USEL UR24, UR20, URZ, UP0 ;  /* 0x0000003f14187287 */ /* 0x000fe40008000000 */
[----:B------:R-:W-:Y:S01]  /*4ec0*/  LOP3.LUT R175, R175, UR14, RZ, 0x3c, !PT ;  /* 0x0000000eafaf7c12 */ /* 0x000fe2000f8e3cff */
[----:B------:R-:W-:Y:S09]  /*4ed0*/  @P1 BRA `(.L_x_40) ;  /* 0xffffffc400281947 */ /* 0x000ff2000383ffff */
.L_x_18:
[----:B------:R-:W-:Y:S05]  /*4ee0*/  @!P0 BRA `(.L_x_41) ;  /* 0x0000000000048947 */ /* 0x000fea0003800000 */
[----:B-1----:R-:W-:Y:S01]  /*4ef0*/  BPT.TRAP 0x1 ;  /* 0x000000040000795c */ /* 0x002fe20000300000 */
.L_x_41:
[----:B------:R-:W-:Y:S02]  /*4f00*/  UISETP.GT.U32.AND UP0, UPT, UR4, 0x1, UPT ;  /* 0x000000010400788c */ /* 0x000fe4000bf04070 */
[----:B------:R-:W-:-:S04]  /*4f10*/  UIADD3 UR5, UR6, 0x1c460, URZ ;  /* 0x0001c46006057890 */ /* 0x000fc8000fffe03f */
[----:B------:R-:W-:Y:S01]  /*4f20*/  PLOP3.LUT P1, PT, PT, PT, UP0, 0x80, 0x0 ;  /* 0x000000000000781c */ /* 0x000fe20003f2f008 */
[----:B------:R-:W-:-:S09]  /*4f30*/  UPRMT UR5, URZ, 0x654, UR5 ;  /* 0x000006543f057896 */ /* 0x000fd20008000005 */
[----:B------:R-:W-:Y:S03]  /*4f40*/  SYNCS.ARRIVE.TRANS64.RED.A1T0 RZ, [UR5], RZ ;  /* 0x000000ffffff79a7 */ /* 0x000fe60008100405 */
[----:B------:R-:W-:Y:S05]  /*4f50*/  @P1 BRA `(.L_x_42) ;  /* 0x0000000000041947 */ /* 0x000fea0003800000 */
[----:B-1----:R-:W-:Y:S01]  /*4f60*/  BPT.TRAP 0x1 ;  /* 0x000000040000795c */ /* 0x002fe20000300000 */
.L_x_42:
[----:B------:R-:W-:Y:S05]  /*4f70*/  @!P0 BRA `(.L_x_43) ;  /* 0x0000000000048947 */ /* 0x000fea0003800000 */
[----:B-1----:R-:W-:Y:S01]  /*4f80*/  BPT.TRAP 0x1 ;  /* 0x000000040000795c */ /* 0x002fe20000300000 */
.L_x_43:
[----:B------:R-:W-:-:S04]  /*4f90*/  UIADD3 UR6, UR6, 0x1c468, URZ ;  /* 0x0001c46806067890 */ /* 0x000fc8000fffe03f */
[----:B------:R-:W-:-:S09]  /*4fa0*/  UPRMT UR6, URZ, 0x654, UR6 ;  /* 0x000006543f067896 */ /* 0x000fd20008000006 */
[----:B------:R-:W-:Y:S01]  /*4fb0*/  SYNCS.ARRIVE.TRANS64.RED.A1T0 RZ, [UR6], RZ ;  /* 0x000000ffffff79a7 */ /* 0x000fe20008100406 */
[----:B------:R-:W-:Y:S05]  /*4fc0*/  @P1 BRA `(.L_x_44) ;  /* 0x0000000000041947 */ /* 0x000fea0003800000 */
[----:B-1----:R-:W-:Y:S01]  /*4fd0*/  BPT.TRAP 0x1 ;  /* 0x000000040000795c */ /* 0x002fe20000300000 */
.L_x_44:
[----:B------:R-:W-:-:S04]  /*4fe0*/  ULOP3.LUT UR7, UR7, 0x2, URZ, 0xfc, !UPT ;  /* 0x0000000207077892 */ /* 0x000fc8000f8efc3f */
[----:B------:R-:W-:-:S06]  /*4ff0*/  UISETP.NE.AND UP0, UPT, UR7, 0x3, UPT ;  /* 0x000000030700788c */ /* 0x000fcc000bf05270 */
[----:B------:R-:W-:-:S13]  /*5000*/  PLOP3.LUT P1, PT, PT, PT, UP0, 0x80, 0x0 ;  /* 0x000000000000781c */ /* 0x000fda0003f2f008 */
[----:B------:R-:W-:Y:S05]  /*5010*/  @!P1 BRA `(.L_x_45) ;  /* 0x0000000000049947 */ /* 0x000fea0003800000 */
[----:B-1----:R-:W-:Y:S01]  /*5020*/  BPT.TRAP 0x1 ;  /* 0x000000040000795c */ /* 0x002fe20000300000 */
.L_x_45:
[----:B------:R-:W-:Y:S02]  /*5030*/  LEA R3, R173, UR37, 0x3 ;  /* 0x00000025ad037c11 */ /* 0x000fe4000f8e18ff */
[----:B------:R-:W-:-:S04]  /*5040*/  SHF.L.U32 R2, R168, 0x1f, RZ ;  /* 0x0000001fa8027819 */ /* 0x000fc800000006ff */
[----:B------:R-:W2:Y:S02]  /*5050*/  SYNCS.PHASECHK.TRANS64.TRYWAIT P0, [R3+URZ+0x1c490], R2 ;  /* 0x01c49002030075a7 */ /* 0x000ea4000800017f */
[----:B--2---:R-:W-:Y:S05]  /*5060*/  @!P0 BRA `(.L_x_46) ;  /* 0x00000040005c8947 */ /* 0x004fea0003800000 */
.L_x_135:
[----:B------:R-:W-:Y:S05]  /*5070*/  @!P1 BRA `(.L_x_47) ;  /* 0x0000000000049947 */ /* 0x000fea0003800000 */
[----:B-1----:R-:W-:Y:S01]  /*5080*/  BPT.TRAP 0x1 ;  /* 0x000000040000795c */ /* 0x002fe20000300000 */
.L_x_47:
[----:B------:R-:W-:-:S05]  /*5090*/  VIADD R173, R173, 0x1 ;  /* 0x00000001adad7836 */ /* 0x000fca0000000000 */
[----:B------:R-:W-:-:S04]  /*50a0*/  ISETP.NE.AND P0, PT, R173, 0x2, PT ;  /* 0x00000002ad00780c */ /* 0x000fc80003f05270 */
[----:B--2---:R-:W-:Y:S02]  /*50b0*/  SEL R3, RZ, 0x1, P0 ;  /* 0x00000001ff037807 */ /* 0x004fe40000000000 */
[----:B------:R-:W-:Y:S02]  /*50c0*/  SEL R173, R173, RZ, P0 ;  /* 0x000000ffadad7207 */ /* 0x000fe40000000000 */
[----:B------:R-:W-:Y:S02]  /*50d0*/  LOP3.LUT R2, R168, R3, RZ, 0x3c, !PT ;  /* 0x00000003a8027212 */ /* 0x000fe400078e3cff */
[----:B------:R-:W-:Y:S02]  /*50e0*/  LEA R173, R173, UR37, 0x3 ;  /* 0x00000025adad7c11 */ /* 0x000fe4000f8e18ff */
[----:B------:R-:W-:-:S04]  /*50f0*/  SHF.L.U32 R2, R2, 0x1f, RZ ;  /* 0x0000001f02027819 */ /* 0x000fc800000006ff */
[----:B------:R-:W2:Y:S02]  /*5100*/  SYNCS.PHASECHK.TRANS64.TRYWAIT P0, [R173+URZ+0x1c490], R2 ;  /* 0x01c49002ad0075a7 */ /* 0x000ea4000800017f */
[----:B--2---:R-:W-:Y:S05]  /*5110*/  @!P0 BRA `(.L_x_48) ;  /* 0x0000004000448947 */ /* 0x004fea0003800000 */
.L_x_136:
[----:B------:R-:W-:Y:S01]  /*5120*/  ULEA UR4, UR36, UR39, 0x1 ;  /* 0x0000002724047291 */ /* 0x000fe2000f8e083f */
[----:B--2---:R-:W-:Y:S02]  /*5130*/  SHF.L.U32 R2, R0, 0x1f, RZ ;  /* 0x0000001f00027819 */ /* 0x004fe400000006ff */
[----:B------:R-:W-:Y:S01]  /*5140*/  MOV R0, RZ ;  /* 0x000000ff00007202 */ /* 0x000fe20000000f00 */
[----:B------:R-:W-:-:S03]  /*5150*/  ULEA UR4, UR4, UR37, 0x3 ;  /* 0x0000002504047291 */ /* 0x000fc6000f8e183f */
[----:B------:R-:W-:-:S06]  /*5160*/  LOP3.LUT P1, RZ, R0, 0x1bf, RZ, 0xc0, !PT ;  /* 0x000001bf00ff7812 */ /* 0x000fcc000782c0ff */
[----:B------:R-:W2:Y:S02]  /*5170*/  SYNCS.PHASECHK.TRANS64.TRYWAIT P0, [UR4+0x1c4a0], R2 ;  /* 0x01c4a002ff0075a7 */ /* 0x000ea40008000144 */
[----:B--2---:R-:W-:Y:S05]  /*5180*/  @!P0 BRA `(.L_x_49) ;  /* 0x00000040003c8947 */ /* 0x004fea0003800000 */
.L_x_137:
[----:B------:R-:W-:Y:S05]  /*5190*/  @!P1 BRA `(.L_x_50) ;  /* 0x0000000000409947 */ /* 0x000fea0003800000 */
[----:B------:R-:W-:Y:S01]  /*51a0*/  MOV R0, 0x0 ;  /* 0x0000000000007802 */ /* 0x000fe20000000f00 */
[----:B------:R-:W-:Y:S01]  /*51b0*/  ULDC.64 UR4, c[0x4][0x68] ;  /* 0x01001a0000047ab9 */ /* 0x000fe20000000a00 */
[----:B------:R-:W-:Y:S01]  /*51c0*/  ULDC.64 UR6, c[0x4][0x8] ;  /* 0x0100020000067ab9 */ /* 0x000fe20000000a00 */
[----:B---3--:R-:W-:Y:S01]  /*51d0*/  IMAD.U32 R4, RZ, RZ, UR4 ;  /* 0x00000004ff047e24 */ /* 0x008fe2000f8e00ff */
[----:B--2---:R2:W3:Y:S01]  /*51e0*/  LDC.64 R2, c[0x4][R0] ;  /* 0x0100000000027b82 */ /* 0x0044e20000000a00 */
[----:B------:R-:W-:Y:S01]  /*51f0*/  IMAD.U32 R5, RZ, RZ, UR5 ;  /* 0x00000005ff057e24 */ /* 0x000fe2000f8e00ff */
[----:B------:R-:W-:Y:S01]  /*5200*/  ULDC.64 UR4, c[0x4][0x70] ;  /* 0x01001c0000047ab9 */ /* 0x000fe20000000a00 */
[----:B------:R-:W-:Y:S02]  /*5210*/  IMAD.U32 R10, RZ, RZ, UR6 ;  /* 0x00000006ff0a7e24 */ /* 0x000fe4000f8e00ff */
[----:B------:R-:W-:Y:S02]  /*5220*/  IMAD.U32 R6, RZ, RZ, UR4 ;  /* 0x00000004ff067e24 */ /* 0x000fe4000f8e00ff */
[----:B------:R-:W-:-:S02]  /*5230*/  IMAD.U32 R7, RZ, RZ, UR5 ;  /* 0x00000005ff077e24 */ /* 0x000fc4000f8e00ff */
[----:B------:R-:W-:Y:S02]  /*5240*/  IMAD.U32 R11, RZ, RZ, UR7 ;  /* 0x00000007ff0b7e24 */ /* 0x000fe4000f8e00ff */
[----:B------:R-:W-:Y:S02]  /*5250*/  IMAD.MOV.U32 R8, RZ, RZ, 0x70 ;  /* 0x00000070ff087424 */ /* 0x000fe400078e00ff */
[----:B------:R-:W-:Y:S02]  /*5260*/  IMAD.MOV.U32 R12, RZ, RZ, 0x1 ;  /* 0x00000001ff0c7424 */ /* 0x000fe400078e00ff */
[----:B--2---:R-:W-:-:S07]  /*5270*/  IMAD.MOV.U32 R13, RZ, RZ, RZ ;  /* 0x000000ffff0d7224 */ /* 0x004fce00078e00ff */
[----:B------:R-:W-:-:S07]  /*5280*/  LEPC R20, `(.L_x_50) ;  /* 0x000000001014794e */ /* 0x000fce0000000000 */
[----:B-1-3--:R-:W-:Y:S05]  /*5290*/  CALL.ABS.NOINC R2 ;  /* 0x0000000002007343 */ /* 0x00afea0003c00000 */
.L_x_50:
[----:B------:R-:W-:Y:S02]  /*52a0*/  IMAD.U32 R16, RZ, RZ, UR37 ;  /* 0x00000025ff107e24 */ /* 0x000fe4000f8e00ff */
[----:B--2---:R-:W-:-:S04]  /*52b0*/  IMAD.U32 R3, RZ, RZ, UR39 ;  /* 0x00000027ff037e24 */ /* 0x004fc8000f8e00ff */
[----:B------:R-:W-:-:S05]  /*52c0*/  IMAD R16, R3, 0x4400, R16 ;  /* 0x0000440003107824 */ /* 0x000fca00078e0210 */
[----:B------:R-:W-:-:S13]  /*52d0*/  LOP3.LUT P0, RZ, R16, 0x1b0, RZ, 0xc0, !PT ;  /* 0x000001b010ff7812 */ /* 0x000fda000780c0ff */
[----:B------:R-:W-:Y:S05]  /*52e0*/  @!P0 BRA `(.L_x_51) ;  /* 0x0000000000408947 */ /* 0x000fea0003800000 */
[----:B------:R-:W-:Y:S01]  /*52f0*/  MOV R0, 0x0 ;  /* 0x0000000000007802 */ /* 0x000fe20000000f00 */
[----:B------:R-:W-:Y:S01]  /*5300*/  ULDC.64 UR4, c[0x4][0x68] ;  /* 0x01001a0000047ab9 */ /* 0x000fe20000000a00 */
[----:B------:R-:W-:Y:S01]  /*5310*/  ULDC.64 UR6, c[0x4][0x8] ;  /* 0x0100020000067ab9 */ /* 0x000fe20000000a00 */
[----:B---3--:R-:W-:Y:S01]  /*5320*/  IMAD.U32 R4, RZ, RZ, UR4 ;  /* 0x00000004ff047e24 */ /* 0x008fe2000f8e00ff */
[----:B------:R2:W3:Y:S01]  /*5330*/  LDC.64 R2, c[0x4][R0] ;  /* 0x0100000000027b82 */ /* 0x0004e20000000a00 */
        /* <DEDUP_REMOVED lines=11> */
.L_x_51:
[----:B------:R-:W2:Y:S01]  /*53f0*/  S2R R6, SR_TID.X ;  /* 0x0000000000067919 */ /* 0x000ea20000002100 */
[----:B------:R-:W-:Y:S01]  /*5400*/  IMAD.MOV.U32 R17, RZ, RZ, 0x10 ;  /* 0x00000010ff117424 */ /* 0x000fe200078e00ff */
[----:B------:R-:W-:Y:S02]  /*5410*/  F2FP.F16.F32.PACK_AB R120, R121, R120 ;  /* 0x000000787978723e */ /* 0x000fe400000000ff */
[----:B------:R-:W-:Y:S02]  /*5420*/  F2FP.F16.F32.PACK_AB R128, R129, R128 ;  /* 0x000000808180723e */ /* 0x000fe400000000ff */
[----:B------:R-:W-:Y:S02]  /*5430*/  F2FP.F16.F32.PACK_AB R121, R123, R122 ;  /* 0x0000007a7b79723e */ /* 0x000fe400000000ff */
[----:B------:R-:W-:Y:S02]  /*5440*/  F2FP.F16.F32.PACK_AB R129, R131, R130 ;  /* 0x000000828381723e */ /* 0x000fe400000000ff */
[----:B------:R-:W-:-:S02]  /*5450*/  F2FP.F16.F32.PACK_AB R122, R125, R124 ;  /* 0x0000007c7d7a723e */ /* 0x000fc400000000ff */
[----:B------:R-:W-:Y:S02]  /*5460*/  F2FP.F16.F32.PACK_AB R123, R127, R126 ;  /* 0x0000007e7f7b723e */ /* 0x000fe400000000ff */
[----:B------:R-:W-:Y:S02]  /*5470*/  F2FP.F16.F32.PACK_AB R130, R133, R132 ;  /* 0x000000848582723e */ /* 0x000fe400000000ff */
[----:B------:R-:W-:Y:S01]  /*5480*/  F2FP.F16.F32.PACK_AB R131, R135, R134 ;  /* 0x000000868783723e */ /* 0x000fe200000000ff */
[C---:B--2---:R-:W-:Y:S01]  /*5490*/  IMAD.SHL.U32 R0, R6.reuse, 0x10, RZ ;  /* 0x0000001006007824 */ /* 0x044fe200078e00ff */
[----:B---3--:R-:W-:Y:S01]  /*54a0*/  SHF.R.U32.HI R4, RZ, 0x1, R6 ;  /* 0x00000001ff047819 */ /* 0x008fe20000011606 */
[C---:B------:R-:W-:Y:S01]  /*54b0*/  IMAD.SHL.U32 R2, R6.reuse, 0x20, RZ ;  /* 0x0000002006027824 */ /* 0x040fe200078e00ff */
[----:B------:R-:W-:Y:S02]  /*54c0*/  LOP3.LUT P0, RZ, R6, 0x4, RZ, 0xc0, !PT ;  /* 0x0000000406ff7812 */ /* 0x000fe4000780c0ff */
[----:B------:R-:W-:-:S02]  /*54d0*/  LOP3.LUT R5, R0, 0x600, RZ, 0xc0, !PT ;  /* 0x0000060000057812 */ /* 0x000fc400078ec0ff */
[----:B------:R-:W-:Y:S02]  /*54e0*/  LOP3.LUT R0, R6, 0x7f, RZ, 0xc0, !PT ;  /* 0x0000007f06007812 */ /* 0x000fe400078ec0ff */
[----:B------:R-:W-:Y:S02]  /*54f0*/  LOP3.LUT R3, R2, 0xc0, RZ, 0xc0, !PT ;  /* 0x000000c002037812 */ /* 0x000fe400078ec0ff */
[----:B------:R-:W-:Y:S01]  /*5500*/  LOP3.LUT R5, R5, 0x20, R2, 0xf8, !PT ;  /* 0x0000002005057812 */ /* 0x000fe200078ef802 */
[----:B------:R-:W-:Y:S01]  /*5510*/  VIADD R18, R0, 0x1f ;  /* 0x0000001f00127836 */ /* 0x000fe20000000000 */
[----:B------:R-:W-:Y:S01]  /*5520*/  LOP3.LUT R3, R3, 0x8, R4, 0xf8, !PT ;  /* 0x0000000803037812 */ /* 0x000fe200078ef804 */
[----:B------:R-:W-:Y:S01]  /*5530*/  IMAD.SHL.U32 R4, R6, 0x4, RZ ;  /* 0x0000000406047824 */ /* 0x000fe200078e00ff */
[----:B------:R-:W-:Y:S02]  /*5540*/  LOP3.LUT R2, R5, 0x100, R2, 0xf8, !PT ;  /* 0x0000010005027812 */ /* 0x000fe400078ef802 */
[----:B------:R-:W-:-:S02]  /*5550*/  ISETP.GT.U32.AND P1, PT, R18, 0x3e, PT ;  /* 0x0000003e1200780c */ /* 0x000fc40003f24070 */
[----:B------:R-:W-:Y:S02]  /*5560*/  LOP3.LUT R3, R3, 0x18, R4, 0x78, !PT ;  /* 0x0000001803037812 */ /* 0x000fe400078e7804 */
[----:B------:R-:W-:Y:S02]  /*5570*/  SEL R17, R17, 0xfffffff0, !P0 ;  /* 0xfffffff011117807 */ /* 0x000fe40004000000 */
[----:B------:R-:W-:-:S07]  /*5580*/  LOP3.LUT R3, R2, R3, RZ, 0xfc, !PT ;  /* 0x0000000302037212 */ /* 0x000fce00078efcff */
[----:B------:R-:W-:Y:S05]  /*5590*/  @P1 BRA `(.L_x_52) ;  /* 0x0000000000041947 */ /* 0x000fea0003800000 */
[----:B------:R-:W-:-:S04]  /*55a0*/  DEPBAR.LE SB0, 0x1 ;  /* 0x000080400000791a */ /* 0x000fc80000000000 */
.L_x_52:
[----:B------:R-:W-:Y:S05]  /*55b0*/  WARPSYNC.ALL ;  /* 0x0000000000007948 */ /* 0x000fea0003800000 */
[----:B------:R-:W-:Y:S01]  /*55c0*/  BAR.SYNC.DEFER_BLOCKING 0x1, 0x80 ;  /* 0x0042000000007b1d */ /* 0x000fe20000010000 */
[----:B------:R-:W-:Y:S01]  /*55d0*/  IMAD R22, R3, 0x2, R16 ;  /* 0x0000000203167824 */ /* 0x000fe200078e0210 */
[----:B------:R-:W-:Y:S02]  /*55e0*/  F2FP.F16.F32.PACK_AB R136, R137, R136 ;  /* 0x000000888988723e */ /* 0x000fe400000000ff */
[----:B------:R-:W-:Y:S01]  /*55f0*/  F2FP.F16.F32.PACK_AB R144, R145, R144 ;  /* 0x000000909190723e */ /* 0x000fe200000000ff */
[----:B------:R-:W-:Y:S01]  /*5600*/  IMAD R0, R17, 0x2, R22 ;  /* 0x0000000211007824 */ /* 0x000fe200078e0216 */
[----:B------:R-:W-:Y:S01]  /*5610*/  ULDC.64 UR40, c[0x0][0x198] ;  /* 0x0000660000287ab9 */ /* 0x000fe20000000a00 */
[----:B------:R-:W-:Y:S01]  /*5620*/  BSSY B0, `(.L_x_53) ;  /* 0x000001b000007945 */ /* 0x000fe20003800000 */
[----:B------:R-:W-:-:S02]  /*5630*/  F2FP.F16.F32.PACK_AB R137, R139, R138 ;  /* 0x0000008a8b89723e */ /* 0x000fc400000000ff */
[----:B------:R-:W-:Y:S02]  /*5640*/  F2FP.F16.F32.PACK_AB R145, R147, R146 ;  /* 0x000000929391723e */ /* 0x000fe400000000ff */
[----:B------:R-:W-:Y:S02]  /*5650*/  F2FP.F16.F32.PACK_AB R138, R141, R140 ;  /* 0x0000008c8d8a723e */ /* 0x000fe400000000ff */
[----:B------:R-:W-:Y:S02]  /*5660*/  F2FP.F16.F32.PACK_AB R139, R143, R142 ;  /* 0x0000008e8f8b723e */ /* 0x000fe400000000ff */
[----:B------:R-:W-:Y:S02]  /*5670*/  F2FP.F16.F32.PACK_AB R146, R149, R148 ;  /* 0x000000949592723e */ /* 0x000fe400000000ff */
[----:B------:R-:W-:Y:S01]  /*5680*/  F2FP.F16.F32.PACK_AB R147, R151, R150 ;  /* 0x000000969793723e */ /* 0x000fe200000000ff */
[----:B------:R2:W-:Y:S04]  /*5690*/  STSM.16.M88.4 [R22], R120 ;  /* 0x0000007816007844 */ /* 0x0005e80000000200 */
[----:B------:R2:W-:Y:S01]  /*56a0*/  STSM.16.M88.4 [R0], R128 ;  /* 0x0000008000007844 */ /* 0x0005e20000000200 */
[----:B------:R-:W-:Y:S01]  /*56b0*/  @!PT LDS RZ, [RZ] ;  /* 0x00000000fffff984 */ /* 0x000fe20000000800 */
[----:B------:R-:W-:Y:S01]  /*56c0*/  @!PT LDS RZ, [RZ] ;  /* 0x00000000fffff984 */ /* 0x000fe20000000800 */
[----:B------:R-:W-:Y:S01]  /*56d0*/  @!PT LDS RZ, [RZ] ;  /* 0x00000000fffff984 */ /* 0x000fe20000000800 */
[----:B------:R-:W-:Y:S01]  /*56e0*/  @!PT LDS RZ, [RZ] ;  /* 0x00000000fffff984 */ /* 0x000fe20000000800 */
[----:B------:R3:W-:Y:S06]  /*56f0*/  MEMBAR.ALL.CTA ;  /* 0x0000000000007992 */ /* 0x0007ec0000008000 */
[----:B---3--:R-:W3:Y:S02]  /*5700*/  FENCE.VIEW.ASYNC.S ;  /* 0x00000000000073c6 */ /* 0x008ee40000000000 */
[----:B---3--:R-:W-:Y:S06]  /*5710*/  BAR.SYNC.DEFER_BLOCKING 0x1, 0x80 ;  /* 0x0042000000007b1d */ /* 0x008fec0000010000 */
[----:B------:R-:W-:Y:S05]  /*5720*/  @P1 BRA `(.L_x_54) ;  /* 0x0000000000281947 */ /* 0x000fea0003800000 */
[----:B------:R-:W-:Y:S01]  /*5730*/  S2UR UR12, SR_CTAID.Z ;  /* 0x00000000000c79c3 */ /* 0x000fe20000002700 */
[----:B------:R-:W-:Y:S01]  /*5740*/  R2UR UR8, R16 ;  /* 0x00000000100872ca */ /* 0x000fe200000e0000 */
[----:B------:R-:W-:Y:S02]  /*5750*/  UIADD3 UR4, UP0, UR40, 0x9f0, URZ ;  /* 0x000009f028047890 */ /* 0x000fe4000ff1e03f */
[----:B-1----:R-:W-:Y:S02]  /*5760*/  USHF.L.U32 UR10, UR38, 0x6, URZ ;  /* 0x00000006260a7899 */ /* 0x002fe4000800063f */
[----:B------:R-:W-:Y:S02]  /*5770*/  UIADD3.X UR5, URZ, UR41, URZ, UP0, !UPT ;  /* 0x000000293f057290 */ /* 0x000fe400087fe43f */
[----:B------:R-:W1:Y:S01]  /*5780*/  S2UR UR11, SR_CTAID.Y ;  /* 0x00000000000b79c3 */ /* 0x000e620000002600 */
[----:B------:R-:W-:-:S06]  /*5790*/  UMOV UR9, URZ ;  /* 0x0000003f00097c82 */ /* 0x000fcc0008000000 */
[----:B-1----:R3:W-:Y:S01]  /*57a0*/  UTMASTG.4D [UR8], [UR4] ;  /* 0x00000008040073b5 */ /* 0x0027e20008018000 */
[----:B------:R0:W-:Y:S01]  /*57b0*/  UTMACMDFLUSH ;  /* 0x00000000000079b7 */ /* 0x0001e20000000000 */
[----:B---3--:R-:W-:-:S04]  /*57c0*/  DEPBAR.LE SB0, 0x1 ;  /* 0x000080400000791a */ /* 0x008fc80000000000 */
.L_x_54:
[----:B-1----:R-:W-:Y:S05]  /*57d0*/  BSYNC B0 ;  /* 0x0000000000007941 */ /* 0x002fea0003800000 */
.L_x_53:
[----:B------:R-:W-:Y:S01]  /*57e0*/  BAR.SYNC.DEFER_BLOCKING 0x1, 0x80 ;  /* 0x0042000000007b1d */ /* 0x000fe20000010000 */
[----:B------:R-:W-:-:S04]  /*57f0*/  MOV R2, RZ ;  /* 0x000000ff00027202 */ /* 0x000fc80000000f00 */
[----:B------:R-:W-:Y:S01]  /*5800*/  LOP3.LUT P0, RZ, R2, 0x1bf, RZ, 0xc0, !PT ;  /* 0x000001bf02ff7812 */ /* 0x000fe2000780c0ff */
[----:B------:R-:W-:Y:S01]  /*5810*/  BSSY B0, `(.L_x_55) ;  /* 0x0000015000007945 */ /* 0x000fe20003800000 */
[----:B------:R1:W-:Y:S04]  /*5820*/  STSM.16.M88.4 [R22+0x1000], R136 ;  /* 0x0010008816007844 */ /* 0x0003e80000000200 */
[----:B------:R1:W-:Y:S01]  /*5830*/  STSM.16.M88.4 [R0+0x1000], R144 ;  /* 0x0010009000007844 */ /* 0x0003e20000000200 */
        /* <DEDUP_REMOVED lines=11> */
[----:B------:R-:W-:Y:S02]  /*58f0*/  USHF.L.U32 UR10, UR38, 0x6, URZ ;  /* 0x00000006260a7899 */ /* 0x000fe4000800063f */
[----:B------:R-:W-:Y:S02]  /*5900*/  UIADD3.X UR5, URZ, UR41, URZ, UP0, !UPT ;  /* 0x000000293f057290 */ /* 0x000fe400087fe43f */
[----:B------:R-:W3:Y:S01]  /*5910*/  S2UR UR11, SR_CTAID.Y ;  /* 0x00000000000b79c3 */ /* 0x000ee20000002600 */
[----:B------:R-:W-:-:S05]  /*5920*/  UMOV UR9, 0x20 ;  /* 0x0000002000097882 */ /* 0x000fca0000000000 */
[----:B------:R-:W-:-:S09]  /*5930*/  UIADD3 UR8, UR8, 0x1000, URZ ;  /* 0x0000100008087890 */ /* 0x000fd2000fffe03f */
[----:B---3--:R3:W-:Y:S02]  /*5940*/  UTMASTG.4D [UR8], [UR4] ;  /* 0x00000008040073b5 */ /* 0x0087e40008018000 */
[----:B---3--:R0:W-:Y:S02]  /*5950*/  UTMACMDFLUSH ;  /* 0x00000000000079b7 */ /* 0x0081e40000000000 */
.L_x_56:
[----:B------:R-:W-:Y:S05]  /*5960*/  BSYNC B0 ;  /* 0x0000000000007941 */ /* 0x000fea0003800000 */
.L_x_55:
[----:B------:R-:W-:Y:S05]  /*5970*/  @!P0 BRA `(.L_x_57) ;  /* 0x0000000000408947 */ /* 0x000fea0003800000 */
[----:B-12---:R-:W-:Y:S01]  /*5980*/  MOV R0, 0x0 ;  /* 0x0000000000007802 */ /* 0x006fe20000000f00 */
[----:B------:R-:W-:Y:S01]  /*5990*/  ULDC.64 UR4, c[0x4][0x68] ;  /* 0x01001a0000047ab9 */ /* 0x000fe20000000a00 */
[----:B------:R-:W-:Y:S01]  /*59a0*/  ULDC.64 UR6, c[0x4][0x8] ;  /* 0x0100020000067ab9 */ /* 0x000fe20000000a00 */
[----:B------:R-:W-:Y:S01]  /*59b0*/  IMAD.U32 R4, RZ, RZ, UR4 ;  /* 0x00000004ff047e24 */ /* 0x000fe2000f8e00ff */
[----:B------:R1:W2:Y:S01]  /*59c0*/  LDC.64 R2, c[0x4][R0] ;  /* 0x0100000000027b82 */ /* 0x0002a20000000a00 */
        /* <DEDUP_REMOVED lines=8> */
[----:B-1----:R-:W-:-:S07]  /*5a50*/  IMAD.MOV.U32 R13, RZ, RZ, RZ ;  /* 0x000000ffff0d7224 */ /* 0x002fce00078e00ff */
[----:B------:R-:W-:-:S07]  /*5a60*/  LEPC R20, `(.L_x_57) ;  /* 0x000000001014794e */ /* 0x000fce0000000000 */
[----:B--2---:R-:W-:Y:S05]  /*5a70*/  CALL.ABS.NOINC R2 ;  /* 0x0000000002007343 */ /* 0x004fea0003c00000 */
.L_x_57:
[----:B-12---:R-:W-:-:S05]  /*5a80*/  VIADD R0, R16, 0x2200 ;  /* 0x0000220010007836 */ /* 0x006fca0000000000 */
[----:B------:R-:W-:-:S13]  /*5a90*/  LOP3.LUT P0, RZ, R0, 0x1b0, RZ, 0xc0, !PT ;  /* 0x000001b000ff7812 */ /* 0x000fda000780c0ff */
[----:B------:R-:W-:Y:S05]  /*5aa0*/  @!P0 BRA `(.L_x_58) ;  /* 0x0000000000408947 */ /* 0x000fea0003800000 */
[----:B------:R-:W-:Y:S01]  /*5ab0*/  MOV R0, 0x0 ;  /* 0x0000000000007802 */ /* 0x000fe20000000f00 */
        /* <DEDUP_REMOVED lines=15> */
.L_x_58:
[----:B------:R-:W-:Y:S01]  /*5bb0*/  ISETP.GT.U32.AND P6, PT, R18, 0x3e, PT ;  /* 0x0000003e1200780c */ /* 0x000fe20003fc4070 */
[----:B------:R-:W-:Y:S01]  /*5bc0*/  IMAD R17, R17, 0x2, R22 ;  /* 0x0000000211117824 */ /* 0x000fe200078e0216 */
[----:B------:R-:W-:Y:S02]  /*5bd0*/  F2FP.F16.F32.PACK_AB R88, R89, R88 ;  /* 0x000000585958723e */ /* 0x000fe400000000ff */
[----:B------:R-:W-:Y:S02]  /*5be0*/  F2FP.F16.F32.PACK_AB R96, R97, R96 ;  /* 0x000000606160723e */ /* 0x000fe400000000ff */
[----:B------:R-:W-:Y:S02]  /*5bf0*/  F2FP.F16.F32.PACK_AB R104, R105, R104 ;  /* 0x000000686968723e */ /* 0x000fe400000000ff */
[----:B------:R-:W-:Y:S02]  /*5c00*/  F2FP.F16.F32.PACK_AB R112, R113, R112 ;  /* 0x000000707170723e */ /* 0x000fe400000000ff */
[----:B------:R-:W-:-:S02]  /*5c10*/  F2FP.F16.F32.PACK_AB R89, R91, R90 ;  /* 0x0000005a5b59723e */ /* 0x000fc400000000ff */
[----:B------:R-:W-:Y:S02]  /*5c20*/  F2FP.F16.F32.PACK_AB R97, R99, R98 ;  /* 0x000000626361723e */ /* 0x000fe400000000ff */
        /* <DEDUP_REMOVED lines=9> */
[----:B------:R-:W-:Y:S01]  /*5cc0*/  F2FP.F16.F32.PACK_AB R115, R119, R118 ;  /* 0x000000767773723e */ /* 0x000fe200000000ff */
[----:B------:R-:W-:Y:S06]  /*5cd0*/  @P6 BRA `(.L_x_59) ;  /* 0x0000000000046947 */ /* 0x000fec0003800000 */
[----:B------:R-:W-:-:S04]  /*5ce0*/  DEPBAR.LE SB0, 0x1 ;  /* 0x000080400000791a */ /* 0x000fc80000000000 */
.L_x_59:
[----:B------:R-:W-:Y:S05]  /*5cf0*/  WARPSYNC.ALL ;  /* 0x0000000000007948 */ /* 0x000fea0003800000 */
[----:B------:R-:W-:Y:S06]  /*5d00*/  BAR.SYNC.DEFER_BLOCKING 0x1, 0x80 ;  /* 0x0042000000007b1d */ /* 0x000fec0000010000 */
        /* <DEDUP_REMOVED lines=8> */
[----:B--2---:R-:W2:Y:S02]  /*5d90*/  FENCE.VIEW.ASYNC.S ;  /* 0x00000000000073c6 */ /* 0x004ea40000000000 */
[----:B--2---:R-:W-:Y:S06]  /*5da0*/  BAR.SYNC.DEFER_BLOCKING 0x1, 0x80 ;  /* 0x0042000000007b1d */ /* 0x004fec0000010000 */
[----:B------:R-:W-:Y:S05]  /*5db0*/  @P6 BRA `(.L_x_61) ;  /* 0x00000000002c6947 */ /* 0x000fea0003800000 */
[----:B------:R-:W-:Y:S01]  /*5dc0*/  S2UR UR12, SR_CTAID.Z ;  /* 0x00000000000c79c3 */ /* 0x000fe20000002700 */
[----:B------:R-:W-:Y:S01]  /*5dd0*/  R2UR UR8, R16 ;  /* 0x00000000100872ca */ /* 0x000fe200000e0000 */
[----:B------:R-:W-:Y:S02]  /*5de0*/  UIADD3 UR4, UP0, UR40, 0xcf0, URZ ;  /* 0x00000cf028047890 */ /* 0x000fe4000ff1e03f */
[----:B------:R-:W-:Y:S02]  /*5df0*/  USHF.L.U32 UR10, UR38, 0x6, URZ ;  /* 0x00000006260a7899 */ /* 0x000fe4000800063f */
[----:B------:R-:W-:Y:S02]  /*5e00*/  UIADD3.X UR5, URZ, UR41, URZ, UP0, !UPT ;  /* 0x000000293f057290 */ /* 0x000fe400087fe43f */
[----:B------:R-:W2:Y:S01]  /*5e10*/  S2UR UR11, SR_CTAID.Y ;  /* 0x00000000000b79c3 */ /* 0x000ea20000002600 */
[----:B------:R-:W-:-:S05]  /*5e20*/  UMOV UR9, URZ ;  /* 0x0000003f00097c82 */ /* 0x000fca0008000000 */
[----:B------:R-:W-:-:S09]  /*5e30*/  UIADD3 UR8, UR8, 0x2200, URZ ;  /* 0x0000220008087890 */ /* 0x000fd2000fffe03f */
[----:B--2---:R2:W-:Y:S01]  /*5e40*/  UTMASTG.4D [UR8], [UR4] ;  /* 0x00000008040073b5 */ /* 0x0045e20008018000 */
[----:B------:R0:W-:Y:S01]  /*5e50*/  UTMACMDFLUSH ;  /* 0x00000000000079b7 */ /* 0x0001e20000000000 */
[----:B--2---:R-:W-:-:S04]  /*5e60*/  DEPBAR.LE SB0, 0x1 ;  /* 0x000080400000791a */ /* 0x004fc80000000000 */
.L_x_61:
[----:B------:R-:W-:Y:S05]  /*5e70*/  BSYNC B0 ;  /* 0x0000000000007941 */ /* 0x000fea0003800000 */
.L_x_60:
        /* <DEDUP_REMOVED lines=22> */
.L_x_63:
[----:B------:R-:W-:Y:S05]  /*5fe0*/  BSYNC B0 ;  /* 0x0000000000007941 */ /* 0x000fea0003800000 */
.L_x_62:
[----:B------:R-:W-:Y:S01]  /*5ff0*/  ULOP3.LUT UR39, UR39, 0x1, URZ, 0xc, !UPT ;  /* 0x0000000127277892 */ /* 0x000fe2000f8e0c3f */
[----:B------:R-:W-:-:S04]  /*6000*/  DEPBAR.LE SB0, 0x0 ;  /* 0x000080000000791a */ /* 0x000fc80000000000 */
[----:B------:R-:W-:Y:S01]  /*6010*/  ULEA UR36, UR36, UR39, 0x1 ;  /* 0x0000002724247291 */ /* 0x000fe2000f8e083f */
[----:B------:R-:W-:-:S04]  /*6020*/  DEPBAR.LE SB0, 0x0 ;  /* 0x000080000000791a */ /* 0x000fc80000000000 */
[----:B------:R-:W-:-:S09]  /*6030*/  ULEA UR36, UR36, UR37, 0x3 ;  /* 0x0000002524247291 */ /* 0x000fd2000f8e183f */
[----:B------:R-:W-:Y:S01]  /*6040*/  SYNCS.ARRIVE.TRANS64.A1T0 RZ, [UR36+0x1c4a0], RZ ;  /* 0x01c4a0ffffff79a7 */ /* 0x000fe20008100024 */
[----:B------:R-:W-:Y:S05]  /*6050*/  EXIT ;  /* 0x000000000000794d */ /* 0x000fea0003800000 */
.L_x_6:
[----:B------:R-:W-:-:S08]  /*6060*/  NOP ;  /* 0x0000000000007918 */ /* 0x000fd00000000000 */
[----:B------:R-:W1:-:S00]  /*6070*/  USETMAXREG.DEALLOC.CTAPOOL 0x18 ;  /* 0x00000018000079c8 */ /* 0x000e4000080e0500 */
[----:B------:R-:W-:-:S13]  /*6080*/  PLOP3.LUT P0, PT, PT, PT, UP0, 0x80, 0x0 ;  /* 0x000000000000781c */ /* 0x000fda0003f0f008 */
[----:B-1----:R-:W-:Y:S05]  /*6090*/  @!P0 BRA `(.L_x_64) ;  /* 0x0000001400388947 */ /* 0x002fea0003800000 */
[----:B------:R-:W-:-:S13]  /*60a0*/  ISETP.NE.AND P0, PT, RZ, UR5, PT ;  /* 0x00000005ff007c0c */ /* 0x000fda000bf05270 */
[----:B------:R-:W-:Y:S05]  /*60b0*/  @P0 EXIT ;  /* 0x000000000000094d */ /* 0x000fea0003800000 */
[----:B------:R-:W1:Y:S01]  /*60c0*/  LDC R2, c[0x0][0x288] ;  /* 0x0000a200ff027b82 */ /* 0x000e620000000800 */
[----:B------:R-:W-:Y:S01]  /*60d0*/  ELECT P0, URZ, PT ;  /* 0x00000000003f782f */ /* 0x000fe20003800000 */
[----:B------:R-:W-:Y:S01]  /*60e0*/  UMOV UR6, URZ ;  /* 0x0000003f00067c82 */ /* 0x000fe20008000000 */
[----:B-1----:R-:W-:-:S13]  /*60f0*/  ISETP.GE.AND P1, PT, R2, 0x1, PT ;  /* 0x000000010200780c */ /* 0x002fda0003f26270 */
[----:B------:R-:W-:Y:S05]  /*6100*/  @!P1 BRA `(.L_x_65) ;  /* 0x0000001000d89947 */ /* 0x000fea0003800000 */
[----:B------:R-:W-:Y:S01]  /*6110*/  ULOP3.LUT UR4, UR7, 0x1, URZ, 0xfc, !UPT ;  /* 0x0000000107047892 */ /* 0x000fe2000f8efc3f */
[----:B------:R-:W1:Y:S03]  /*6120*/  S2UR UR5, SR_CgaCtaId ;  /* 0x00000000000579c3 */ /* 0x000e660000008800 */
[----:B------:R-:W-:-:S06]  /*6130*/  UISETP.NE.AND UP0, UPT, UR4, 0x3, UPT ;  /* 0x000000030400788c */ /* 0x000fcc000bf05270 */
[----:B------:R-:W-:-:S13]  /*6140*/  PLOP3.LUT P1, PT, PT, PT, UP0, 0x80, 0x0 ;  /* 0x000000000000781c */ /* 0x000fda0003f2f008 */
[----:B------:R-:W-:Y:S05]  /*6150*/  @!P1 BRA `(.L_x_66) ;  /* 0x0000000000049947 */ /* 0x000fea0003800000 */
[----:B-1----:R-:W-:Y:S01]  /*6160*/  BPT.TRAP 0x1 ;  /* 0x000000040000795c */ /* 0x002fe20000300000 */
.L_x_66:
[----:B------:R-:W-:Y:S01]  /*6170*/  UMOV UR4, 0x400 ;  /* 0x0000040000047882 */ /* 0x000fe20000000000 */
[----:B------:R-:W-:Y:S01]  /*6180*/  SHF.L.U32 R0, RZ, 0x1f, RZ ;  /* 0x0000001fff007819 */ /* 0x000fe200000006ff */
[----:B-1----:R-:W-:Y:S01]  /*6190*/  ULEA UR4, UR5, UR4, 0x18 ;  /* 0x0000000405047291 */ /* 0x002fe2000f8ec03f */
[----:B------:R-:W-:Y:S01]  /*61a0*/  ISETP.GE.AND P3, PT, R2, 0x41, PT ;  /* 0x000000410200780c */ /* 0x000fe20003f66270 */
[----:B------:R-:W-:Y:S01]  /*61b0*/  UMOV UR6, URZ ;  /* 0x0000003f00067c82 */ /* 0x000fe20008000000 */
[----:B------:R-:W-:-:S06]  /*61c0*/  ULDC.64 UR14, c[0x0][0x198] ;  /* 0x00006600000e7ab9 */ /* 0x000fcc0000000a00 */
[----:B------:R-:W1:Y:S02]  /*61d0*/  SYNCS.PHASECHK.TRANS64.TRYWAIT P2, [UR4+0x1c480], R0 ;  /* 0x01c48000ff0075a7 */ /* 0x000e640008040144 */
[----:B-1----:R-:W-:Y:S05]  /*61e0*/  @!P2 BRA `(.L_x_67) ;  /* 0x00000030003ca947 */ /* 0x002fea0003800000 */
.L_x_138:
[----:B------:R-:W-:Y:S04]  /*61f0*/  BSSY B0, `(.L_x_68) ;  /* 0x000004b000007945 */ /* 0x000fe80003800000 */
[----:B------:R-:W-:Y:S05]  /*6200*/  @!P0 BRA `(.L_x_69) ;  /* 0x0000000400248947 */ /* 0x000fea0003800000 */
[----:B------:R-:W2:Y:S01]  /*6210*/  S2UR UR21, SR_CTAID.Y ;  /* 0x00000000001579c3 */ /* 0x000ea20000002600 */
[----:B------:R-:W-:Y:S01]  /*6220*/  UIADD3 UR22, UP0, UR14, 0x6f0, URZ ;  /* 0x000006f00e167890 */ /* 0x000fe2000ff1e03f */
[----:B------:R-:W-:-:S04]  /*6230*/  DEPBAR.LE SB0, 0x1 ;  /* 0x000080400000791a */ /* 0x000fc80000000000 */
[----:B------:R-:W-:Y:S02]  /*6240*/  UIADD3 UR40, UR4, 0x14000, URZ ;  /* 0x0001400004287890 */ /* 0x000fe4000fffe03f */
[----:B------:R-:W3:Y:S01]  /*6250*/  S2UR UR13, SR_CTAID.Z ;  /* 0x00000000000d79c3 */ /* 0x000ee20000002700 */
[----:B------:R-:W-:Y:S02]  /*6260*/  UIADD3.X UR23, URZ, UR15, URZ, UP0, !UPT ;  /* 0x0000000f3f177290 */ /* 0x000fe400087fe43f */
[----:B------:R-:W-:Y:S02]  /*6270*/  UIADD3 UR24, UR4, 0x14800, URZ ;  /* 0x0001480004187890 */ /* 0x000fe4000fffe03f */
[----:B------:R-:W-:Y:S02]  /*6280*/  UIADD3 UR16, UR4, 0x15000, URZ ;  /* 0x0001500004107890 */ /* 0x000fe4000fffe03f */
[----:B------:R-:W-:Y:S01]  /*6290*/  UIADD3 UR8, UR4, 0x15800, URZ ;  /* 0x0001580004087890 */ /* 0x000fe2000fffe03f */
[----:B------:R-:W-:Y:S01]  /*62a0*/  UMOV UR41, URZ ;  /* 0x0000003f00297c82 */ /* 0x000fe20008000000 */
[----:B------:R-:W-:Y:S01]  /*62b0*/  UMOV UR42, URZ ;  /* 0x0000003f002a7c82 */ /* 0x000fe20008000000 */
[----:B------:R-:W-:Y:S01]  /*62c0*/  UMOV UR26, 0x8 ;  /* 0x00000008001a7882 */ /* 0x000fe20000000000 */
[----:B------:R-:W-:Y:S01]  /*62d0*/  UMOV UR25, UR41 ;  /* 0x0000002900197c82 */ /* 0x000fe20008000000 */
[----:B------:R-:W-:Y:S01]  /*62e0*/  UMOV UR18, 0x10 ;  /* 0x0000001000127882 */ /* 0x000fe20000000000 */
[----:B------:R-:W-:Y:S01]  /*62f0*/  UMOV UR17, UR41 ;  /* 0x0000002900117c82 */ /* 0x000fe20008000000 */
[----:B------:R-:W-:Y:S01]  /*6300*/  UMOV UR10, 0x18 ;  /* 0x00000018000a7882 */ /* 0x000fe20000000000 */
[----:B--2---:R-:W-:Y:S01]  /*6310*/  UMOV UR43, UR21 ;  /* 0x00000015002b7c82 */ /* 0x004fe20008000000 */
[----:B------:R-:W-:Y:S01]  /*6320*/  UMOV UR27, UR21 ;  /* 0x00000015001b7c82 */ /* 0x000fe20008000000 */
[----:B------:R-:W-:Y:S01]  /*6330*/  UMOV UR19, UR21 ;  /* 0x0000001500137c82 */ /* 0x000fe20008000000 */
[----:B------:R-:W-:Y:S01]  /*6340*/  UMOV UR11, UR21 ;  /* 0x00000015000b7c82 */ /* 0x000fe20008000000 */
[----:B------:R-:W-:Y:S01]  /*6350*/  UIADD3 UR32, UR4, 0x16000, URZ ;  /* 0x0001600004207890 */ /* 0x000fe2000fffe03f */
[----:B------:R-:W-:Y:S01]  /*6360*/  UMOV UR9, UR41 ;  /* 0x0000002900097c82 */ /* 0x000fe20008000000 */
[----:B------:R-:W-:Y:S01]  /*6370*/  UMOV UR34, 0x20 ;  /* 0x0000002000227882 */ /* 0x000fe20000000000 */
[----:B---3--:R-:W-:Y:S01]  /*6380*/  UMOV UR44, UR13 ;  /* 0x0000000d002c7c82 */ /* 0x008fe20008000000 */
[----:B------:R-:W-:Y:S01]  /*6390*/  UMOV UR28, UR13 ;  /* 0x0000000d001c7c82 */ /* 0x000fe20008000000 */
[----:B------:R-:W-:Y:S01]  /*63a0*/  UMOV UR20, UR13 ;  /* 0x0000000d00147c82 */ /* 0x000fe20008000000 */
[----:B------:R-:W-:Y:S01]  /*63b0*/  UTMAREDG.4D.ADD [UR40], [UR22] ;  /* 0x00000028160073b6 */ /* 0x000fe20008018000 */
[----:B------:R-:W-:Y:S01]  /*63c0*/  UMOV UR12, UR13 ;  /* 0x0000000d000c7c82 */ /* 0x000fe20008000000 */
[----:B------:R-:W-:Y:S01]  /*63d0*/  UMOV UR35, UR21 ;  /* 0x0000001500237c82 */ /* 0x000fe20008000000 */
[----:B------:R-:W-:Y:S01]  /*63e0*/  UMOV UR36, UR13 ;  /* 0x0000000d00247c82 */ /* 0x000fe20008000000 */
[----:B------:R-:W-:Y:S01]  /*63f0*/  UMOV UR33, UR41 ;  /* 0x0000002900217c82 */ /* 0x000fe20008000000 */
[----:B------:R2:W-:Y:S01]  /*6400*/  UTMAREDG.4D.ADD [UR24], [UR22] ;  /* 0x00000018160073b6 */ /* 0x0005e20008018000 */
[----:B------:R3:W-:Y:S01]  /*6410*/  UTMAREDG.4D.ADD [UR16], [UR22] ;  /* 0x00000010160073b6 */ /* 0x0007e20008018000 */
[----:B------:R4:W-:Y:S01]  /*6420*/  UTMAREDG.4D.ADD [UR8], [UR22] ;  /* 0x00000008160073b6 */ /* 0x0009e20008018000 */
[----:B--2---:R-:W-:Y:S01]  /*6430*/  UIADD3 UR24, UR4, 0x16800, URZ ;  /* 0x0001680004187890 */ /* 0x004fe2000fffe03f */
[----:B------:R-:W-:Y:S01]  /*6440*/  UMOV UR26, 0x28 ;  /* 0x00000028001a7882 */ /* 0x000fe20000000000 */
[----:B------:R2:W-:Y:S01]  /*6450*/  UTMAREDG.4D.ADD [UR32], [UR22] ;  /* 0x00000020160073b6 */ /* 0x0005e20008018000 */
[----:B---3--:R-:W-:Y:S01]  /*6460*/  UIADD3 UR16, UR4, 0x17000, URZ ;  /* 0x0001700004107890 */ /* 0x008fe2000fffe03f */
[----:B------:R-:W-:-:S05]  /*6470*/  UMOV UR18, 0x30 ;  /* 0x0000003000127882 */ /* 0x000fca0000000000 */
[----:B------:R3:W-:Y:S01]  /*6480*/  UTMAREDG.4D.ADD [UR24], [UR22] ;  /* 0x00000018160073b6 */ /* 0x0007e20008018000 */
[----:B----4-:R-:W-:Y:S01]  /*6490*/  UIADD3 UR8, UR4, 0x17800, URZ ;  /* 0x0001780004087890 */ /* 0x010fe2000fffe03f */
[----:B------:R-:W-:Y:S01]  /*64a0*/  UMOV UR10, 0x38 ;  /* 0x00000038000a7882 */ /* 0x000fe20000000000 */
[----:B------:R4:W-:Y:S01]  /*64b0*/  UTMAREDG.4D.ADD [UR16], [UR22] ;  /* 0x00000010160073b6 */ /* 0x0009e20008018000 */
[----:B--2---:R-:W-:Y:S01]  /*64c0*/  UIADD3 UR32, UR4, 0x14400, URZ ;  /* 0x0001440004207890 */ /* 0x004fe2000fffe03f */
[----:B------:R-:W-:Y:S01]  /*64d0*/  UMOV UR33, 0x20 ;  /* 0x0000002000217882 */ /* 0x000fe20000000000 */
[----:B------:R-:W-:-:S04]  /*64e0*/  UMOV UR34, UR42 ;  /* 0x0000002a00227c82 */ /* 0x000fc80008000000 */
[----:B------:R2:W-:Y:S01]  /*64f0*/  UTMAREDG.4D.ADD [UR8], [UR22] ;  /* 0x00000008160073b6 */ /* 0x0005e20008018000 */
[----:B---3--:R-:W-:Y:S01]  /*6500*/  UIADD3 UR24, UR4, 0x14c00, URZ ;  /* 0x00014c0004187890 */ /* 0x008fe2000fffe03f */
[----:B------:R-:W-:Y:S01]  /*6510*/  UMOV UR25, 0x20 ;  /* 0x0000002000197882 */ /* 0x000fe20000000000 */
[----:B------:R-:W-:Y:S01]  /*6520*/  UMOV UR26, 0x8 ;  /* 0x00000008001a7882 */ /* 0x000fe20000000000 */
[----:B------:R3:W-:Y:S01]  /*6530*/  UTMAREDG.4D.ADD [UR32], [UR22] ;  /* 0x00000020160073b6 */ /* 0x0007e20008018000 */
[----:B----4-:R-:W-:Y:S01]  /*6540*/  UIADD3 UR16, UR4, 0x15400, URZ ;  /* 0x0001540004107890 */ /* 0x010fe2000fffe03f */
[----:B------:R-:W-:Y:S01]  /*6550*/  UMOV UR17, 0x20 ;  /* 0x0000002000117882 */ /* 0x000fe20000000000 */
[----:B------:R-:W-:-:S03]  /*6560*/  UMOV UR18, 0x10 ;  /* 0x0000001000127882 */ /* 0x000fc60000000000 */
[----:B------:R4:W-:Y:S01]  /*6570*/  UTMAREDG.4D.ADD [UR24], [UR22] ;  /* 0x00000018160073b6 */ /* 0x0009e20008018000 */
[----:B--2---:R-:W-:Y:S01]  /*6580*/  UIADD3 UR8, UR4, 0x15c00, URZ ;  /* 0x00015c0004087890 */ /* 0x004fe2000fffe03f */
[----:B------:R-:W-:Y:S01]  /*6590*/  UMOV UR9, 0x20 ;  /* 0x0000002000097882 */ /* 0x000fe20000000000 */
[----:B------:R-:W-:Y:S01]  /*65a0*/  UMOV UR10, 0x18 ;  /* 0x00000018000a7882 */ /* 0x000fe20000000000 */
[----:B------:R2:W-:Y:S01]  /*65b0*/  UTMAREDG.4D.ADD [UR16], [UR22] ;  /* 0x00000010160073b6 */ /* 0x0005e20008018000 */
[----:B---3--:R-:W-:Y:S01]  /*65c0*/  UIADD3 UR32, UR4, 0x16400, URZ ;  /* 0x0001640004207890 */ /* 0x008fe2000fffe03f */
[----:B------:R-:W-:-:S04]  /*65d0*/  UMOV UR34, 0x20 ;  /* 0x0000002000227882 */ /* 0x000fc80000000000 */
[----:B------:R3:W-:Y:S01]  /*65e0*/  UTMAREDG.4D.ADD [UR8], [UR22] ;  /* 0x00000008160073b6 */ /* 0x0007e20008018000 */
[----:B----4-:R-:W-:Y:S01]  /*65f0*/  UIADD3 UR24, UR4, 0x16c00, URZ ;  /* 0x00016c0004187890 */ /* 0x010fe2000fffe03f */
[----:B------:R-:W-:Y:S02]  /*6600*/  UMOV UR26, 0x28 ;  /* 0x00000028001a7882 */ /* 0x000fe40000000000 */
[----:B------:R4:W-:Y:S01]  /*6610*/  UTMAREDG.4D.ADD [UR32], [UR22] ;  /* 0x00000020160073b6 */ /* 0x0009e20008018000 */
[----:B--2---:R-:W-:Y:S01]  /*6620*/  UIADD3 UR16, UR4, 0x17400, URZ ;  /* 0x0001740004107890 */ /* 0x004fe2000fffe03f */
[----:B------:R-:W-:-:S04]  /*6630*/  UMOV UR18, 0x30 ;  /* 0x0000003000127882 */ /* 0x000fc80000000000 */
[----:B------:R4:W-:Y:S01]  /*6640*/  UTMAREDG.4D.ADD [UR24], [UR22] ;  /* 0x00000018160073b6 */ /* 0x0009e20008018000 */
[----:B---3--:R-:W-:Y:S01]  /*6650*/  UIADD3 UR8, UR4, 0x17c00, URZ ;  /* 0x00017c0004087890 */ /* 0x008fe2000fffe03f */
[----:B------:R-:W-:Y:S02]  /*6660*/  UMOV UR10, 0x38 ;  /* 0x00000038000a7882 */ /* 0x000fe40000000000 */
[----:B------:R4:W-:Y:S06]  /*6670*/  UTMAREDG.4D.ADD [UR16], [UR22] ;  /* 0x00000010160073b6 */ /* 0x0009ec0008018000 */
[----:B------:R4:W-:Y:S02]  /*6680*/  UTMAREDG.4D.ADD [UR8], [UR22] ;  /* 0x00000008160073b6 */ /* 0x0009e40008018000 */
[----:B----4-:R0:W-:Y:S02]  /*6690*/  UTMACMDFLUSH ;  /* 0x00000000000079b7 */ /* 0x0101e40000000000 */
.L_x_69:
[----:B------:R-:W-:Y:S05]  /*66a0*/  BSYNC B0 ;  /* 0x0000000000007941 */ /* 0x000fea0003800000 */
.L_x_68:
[----:B------:R-:W-:Y:S05]  /*66b0*/  @!P3 BRA `(.L_x_65) ;  /* 0x0000000c006cb947 */ /* 0x000fea0003800000 */
[----:B------:R-:W-:Y:S01]  /*66c0*/  VIADD R2, R2, 0x3f ;  /* 0x0000003f02027836 */ /* 0x000fe20000000000 */
[----:B------:R-:W-:Y:S01]  /*66d0*/  UMOV UR8, 0x40 ;  /* 0x0000004000087882 */ /* 0x000fe20000000000 */
[----:B------:R-:W-:Y:S01]  /*66e0*/  UMOV UR9, 0x50 ;  /* 0x0000005000097882 */ /* 0x000fe20000000000 */
[----:B-1----:R-:W-:Y:S01]  /*66f0*/  IMAD.MOV.U32 R0, RZ, RZ, RZ ;  /* 0x000000ffff007224 */ /* 0x002fe200078e00ff */
[----:B------:R-:W-:Y:S01]  /*6700*/  UMOV UR6, URZ ;  /* 0x0000003f00067c82 */ /* 0x000fe20008000000 */
[----:B------:R-:W-:Y:S01]  /*6710*/  SHF.R.S32.HI R3, RZ, 0x1f, R2 ;  /* 0x0000001fff037819 */ /* 0x000fe20000011402 */
[----:B------:R-:W-:Y:S01]  /*6720*/  IMAD.U32 R6, RZ, RZ, UR9 ;  /* 0x00000009ff067e24 */ /* 0x000fe2000f8e00ff */
[----:B------:R-:W-:Y:S01]  /*6730*/  UMOV UR13, 0x1 ;  /* 0x00000001000d7882 */ /* 0x000fe20000000000 */
[----:B------:R-:W-:Y:S01]  /*6740*/  UMOV UR50, 0x78 ;  /* 0x0000007800327882 */ /* 0x000fe20000000000 */
[----:B------:R-:W-:Y:S01]  /*6750*/  LEA.HI R3, R3, R2, RZ, 0x6 ;  /* 0x0000000203037211 */ /* 0x000fe200078f30ff */
[----:B------:R-:W-:Y:S01]  /*6760*/  IMAD.U32 R2, RZ, RZ, UR8 ;  /* 0x00000008ff027e24 */ /* 0x000fe2000f8e00ff */
[----:B------:R-:W-:Y:S01]  /*6770*/  UMOV UR8, 0x58 ;  /* 0x0000005800087882 */ /* 0x000fe20000000000 */
[----:B------:R-:W-:Y:S01]  /*6780*/  UMOV UR34, 0x60 ;  /* 0x0000006000227882 */ /* 0x000fe20000000000 */
[----:B------:R-:W-:Y:S01]  /*6790*/  IMAD.U32 R4, RZ, RZ, UR8 ;  /* 0x00000008ff047e24 */ /* 0x000fe2000f8e00ff */
[----:B------:R-:W-:Y:S01]  /*67a0*/  UMOV UR8, 0x48 ;  /* 0x0000004800087882 */ /* 0x000fe20000000000 */
[----:B------:R-:W-:Y:S01]  /*67b0*/  LEA.HI.SX32 R3, R3, 0x1, 0x1a ;  /* 0x0000000103037811 */ /* 0x000fe200078fd2ff */
[----:B------:R-:W-:-:S07]  /*67c0*/  IMAD.U32 R5, RZ, RZ, UR8 ;  /* 0x00000008ff057e24 */ /* 0x000fce000f8e00ff */
.L_x_77:
[----:B-1----:R-:W-:Y:S05]  /*67d0*/  @!P1 BRA `(.L_x_70) ;  /* 0x0000000000049947 */ /* 0x002fea0003800000 */
[----:B------:R-:W-:Y:S01]  /*67e0*/  BPT.TRAP 0x1 ;  /* 0x000000040000795c */ /* 0x000fe20000300000 */
.L_x_70:
[----:B------:R-:W-:Y:S01]  /*67f0*/  ULEA UR8, UR13, UR4, 0x3 ;  /* 0x000000040d087291 */ /* 0x000fe2000f8e183f */
[----:B------:R-:W-:-:S08]  /*6800*/  SHF.L.U32 R7, R0, 0x1f, RZ ;  /* 0x0000001f00077819 */ /* 0x000fd000000006ff */
[----:B------:R-:W1:Y:S02]  /*6810*/  SYNCS.PHASECHK.TRANS64.TRYWAIT P2, [UR8+0x1c480], R7 ;  /* 0x01c48007ff0075a7 */ /* 0x000e640008040148 */
[----:B-1----:R-:W-:Y:S05]  /*6820*/  @!P2 BRA `(.L_x_71) ;  /* 0x0000002800c4a947 */ /* 0x002fea0003800000 */
.L_x_139:
[----:B------:R-:W-:Y:S04]  /*6830*/  BSSY B0, `(.L_x_72) ;  /* 0x0000003000007945 */ /* 0x000fe80003800000 */
[----:B------:R-:W-:Y:S05]  /*6840*/  @!P0 BRA `(.L_x_73) ;  /* 0x0000000000048947 */ /* 0x000fea0003800000 */
[----:B------:R-:W-:-:S04]  /*6850*/  DEPBAR.LE SB0, 0x1 ;  /* 0x000080400000791a */ /* 0x000fc80000000000 */
.L_x_73:
[----:B------:R-:W-:Y:S05]  /*6860*/  BSYNC B0 ;  /* 0x0000000000007941 */ /* 0x000fea0003800000 */
.L_x_72:
[----:B------:R-:W-:Y:S05]  /*6870*/  @!P1 BRA `(.L_x_74) ;  /* 0x0000000000049947 */ /* 0x000fea0003800000 */
[----:B------:R-:W-:Y:S01]  /*6880*/  BPT.TRAP 0x1 ;  /* 0x000000040000795c */ /* 0x000fe20000300000 */
.L_x_74:
[----:B------:R-:W-:Y:S01]  /*6890*/  ULEA UR8, UR6, UR4, 0x3 ;  /* 0x0000000406087291 */ /* 0x000fe2000f8e183f */
[----:B------:R-:W-:Y:S01]  /*68a0*/  BSSY B0, `(.L_x_75) ;  /* 0x00000a6000007945 */ /* 0x000fe20003800000 */
[----:B------:R-:W-:Y:S02]  /*68b0*/  UIADD3 UR6, UR6, 0x1, URZ ;  /* 0x0000000106067890 */ /* 0x000fe4000fffe03f */
[----:B------:R-:W-:Y:S02]  /*68c0*/  UIADD3 UR8, UR8, 0x1c490, URZ ;  /* 0x0001c49008087890 */ /* 0x000fe4000fffe03f */
[----:B------:R-:W-:Y:S02]  /*68d0*/  UISETP.NE.AND UP0, UPT, UR6, 0x2, UPT ;  /* 0x000000020600788c */ /* 0x000fe4000bf05270 */
[----:B------:R-:W-:Y:S02]  /*68e0*/  UPRMT UR8, UR5, 0x654, UR8 ;  /* 0x0000065405087896 */ /* 0x000fe40008000008 */
[----:B------:R-:W-:-:S07]  /*68f0*/  USEL UR6, UR6, URZ, UP0 ;  /* 0x0000003f06067287 */ /* 0x000fce0008000000 */
[----:B------:R-:W-:Y:S01]  /*6900*/  SYNCS.ARRIVE.TRANS64.RED.A1T0 RZ, [UR8], RZ ;  /* 0x000000ffffff79a7 */ /* 0x000fe20008100408 */
[----:B------:R-:W-:Y:S05]  /*6910*/  @!P0 BRA `(.L_x_76) ;  /* 0x0000000800788947 */ /* 0x000fea0003800000 */
[----:B------:R-:W2:Y:S01]  /*6920*/  S2UR UR11, SR_CTAID.Y ;  /* 0x00000000000b79c3 */ /* 0x000ea20000002600 */
[----:B------:R-:W-:Y:S01]  /*6930*/  R2UR UR8, R2 ;  /* 0x00000000020872ca */ /* 0x000fe200000e0000 */
[----:B------:R-:W-:Y:S01]  /*6940*/  STL [R1+0x84], R3 ;  /* 0x0000840301007387 */ /* 0x000fe20000100800 */
[----:B------:R-:W-:Y:S01]  /*6950*/  ULEA UR21, UR13, UR4, 0xe ;  /* 0x000000040d157291 */ /* 0x000fe2000f8e703f */
[----:B------:R-:W-:Y:S01]  /*6960*/  R2UR UR16, R6 ;  /* 0x00000000061072ca */ /* 0x000fe200000e0000 */
[----:B------:R-:W-:Y:S01]  /*6970*/  UMOV UR25, 0x20 ;  /* 0x0000002000197882 */ /* 0x000fe20000000000 */
[----:B------:R-:W-:Y:S01]  /*6980*/  STL [R1+0x80], R0 ;  /* 0x0000800001007387 */ /* 0x000fe20000100800 */
[----:B------:R-:W-:Y:S01]  /*6990*/  UMOV UR24, URZ ;  /* 0x0000003f00187c82 */ /* 0x000fe20008000000 */
[----:B------:R-:W3:Y:S01]  /*69a0*/  S2UR UR12, SR_CTAID.Z ;  /* 0x00000000000c79c3 */ /* 0x000ee20000002700 */
[----:B-1----:R-:W-:Y:S01]  /*69b0*/  MOV R8, UR25 ;  /* 0x0000001900087c02 */ /* 0x002fe20008000f00 */
[----:B------:R-:W-:Y:S01]  /*69c0*/  UMOV UR25, UR24 ;  /* 0x0000001800197c82 */ /* 0x000fe20008000000 */
[----:B------:R-:W-:Y:S01]  /*69d0*/  UIADD3 UR24, UR21, 0x14800, URZ ;  /* 0x0001480015187890 */ /* 0x000fe2000fffe03f */
[----:B------:R1:W-:Y:S01]  /*69e0*/  STL [R1+0x88], R2 ;  /* 0x0000880201007387 */ /* 0x0003e20000100800 */
[----:B------:R-:W-:Y:S01]  /*69f0*/  UIADD3 UR22, UP0, UR14, 0x6f0, URZ ;  /* 0x000006f00e167890 */ /* 0x000fe2000ff1e03f */
[----:B------:R-:W-:Y:S01]  /*6a00*/  MOV R13, UR15 ;  /* 0x0000000f000d7c02 */ /* 0x000fe20008000f00 */
[----:B------:R-:W-:Y:S01]  /*6a10*/  UMOV UR26, UR8 ;  /* 0x00000008001a7c82 */ /* 0x000fe20008000000 */
[----:B------:R4:W-:Y:S01]  /*6a20*/  STL [R1+0x8c], R6 ;  /* 0x00008c0601007387 */ /* 0x0009e20000100800 */
[----:B------:R-:W-:Y:S01]  /*6a30*/  MOV R7, UR26 ;  /* 0x0000001a00077c02 */ /* 0x000fe20008000f00 */
[----:B------:R-:W-:Y:S01]  /*6a40*/  UIADD3.X UR23, URZ, UR15, URZ, UP0, !UPT ;  /* 0x0000000f3f177290 */ /* 0x000fe200087fe43f */
[----:B------:R-:W-:Y:S01]  /*6a50*/  R2UR UR26, R5 ;  /* 0x00000000051a72ca */ /* 0x000fe200000e0000 */
[----:B------:R-:W-:Y:S01]  /*6a60*/  UMOV UR41, 0x20 ;  /* 0x0000002000297882 */ /* 0x000fe20000000000 */
[----:B------:R-:W-:Y:S01]  /*6a70*/  UMOV UR9, 0x20 ;  /* 0x0000002000097882 */ /* 0x000fe20000000000 */
[----:B------:R3:W-:Y:S01]  /*6a80*/  STL [R1+0x98], R7 ;  /* 0x0000980701007387 */ /* 0x0007e20000100800 */
[----:B-1----:R-:W-:Y:S01]  /*6a90*/  MOV R2, UR24 ;  /* 0x0000001800027c02 */ /* 0x002fe20008000f00 */
[----:B--2---:R-:W-:Y:S01]  /*6aa0*/  UMOV UR27, UR11 ;  /* 0x0000000b001b7c82 */ /* 0x004fe20008000000 */
[----:B------:R-:W-:Y:S01]  /*6ab0*/  UIADD3 UR24, UR21, 0x14000, URZ ;  /* 0x0001400015187890 */ /* 0x000fe2000fffe03f */
[----:B------:R-:W-:Y:S01]  /*6ac0*/  MOV R0, UR27 ;  /* 0x0000001b00007c02 */ /* 0x000fe20008000f00 */
[----:B------:R-:W-:Y:S01]  /*6ad0*/  UMOV UR43, UR11 ;  /* 0x0000000b002b7c82 */ /* 0x000fe20008000000 */
[----:B------:R-:W1:Y:S01]  /*6ae0*/  S2UR UR27, SR_CTAID.Y ;  /* 0x00000000001b79c3 */ /* 0x000e620000002600 */
[----:B----4-:R-:W-:Y:S01]  /*6af0*/  MOV R6, UR25 ;  /* 0x0000001900067c02 */ /* 0x010fe20008000f00 */
[----:B------:R-:W-:Y:S01]  /*6b00*/  UMOV UR25, URZ ;  /* 0x0000003f00197c82 */ /* 0x000fe20008000000 */
[----:B------:R-:W-:Y:S01]  /*6b10*/  MOV R10, UR43 ;  /* 0x0000002b000a7c02 */ /* 0x000fe20008000f00 */
[----:B---3--:R-:W-:Y:S01]  /*6b20*/  UMOV UR28, UR12 ;  /* 0x0000000c001c7c82 */ /* 0x008fe20008000000 */
[----:B------:R-:W-:Y:S01]  /*6b30*/  UMOV UR18, UR26 ;  /* 0x0000001a00127c82 */ /* 0x000fe20008000000 */
[----:B------:R-:W-:Y:S01]  /*6b40*/  MOV R3, UR28 ;  /* 0x0000001c00037c02 */ /* 0x000fe20008000f00 */
[----:B------:R-:W-:Y:S01]  /*6b50*/  STL [R1+0x94], R0 ;  /* 0x0000940001007387 */ /* 0x000fe20000100800 */
[----:B------:R-:W-:Y:S01]  /*6b60*/  MOV R7, UR28 ;  /* 0x0000001c00077c02 */ /* 0x000fe20008000f00 */
[----:B------:R-:W2:Y:S01]  /*6b70*/  S2UR UR28, SR_CTAID.Z ;  /* 0x00000000001c79c3 */ /* 0x000ea20000002700 */
[----:B------:R-:W-:Y:S01]  /*6b80*/  UMOV UR44, UR12 ;  /* 0x0000000c002c7c82 */ /* 0x000fe20008000000 */
[----:B------:R3:W-:Y:S01]  /*6b90*/  STL [R1+0x90], R3 ;  /* 0x0000900301007387 */ /* 0x0007e20000100800 */
[----:B------:R-:W-:Y:S01]  /*6ba0*/  MOV R9, UR44 ;  /* 0x0000002c00097c02 */ /* 0x000fe20008000f00 */
[----:B------:R-:W-:Y:S01]  /*6bb0*/  UMOV UR33, UR25 ;  /* 0x0000001900217c82 */ /* 0x000fe20008000000 */
[----:B------:R-:W-:Y:S01]  /*6bc0*/  MOV R12, UR41 ;  /* 0x00000029000c7c02 */ /* 0x000fe20008000f00 */
[----:B------:R-:W-:Y:S01]  /*6bd0*/  UMOV UR41, UR25 ;  /* 0x0000001900297c82 */ /* 0x000fe20008000000 */
[----:B------:R-:W-:Y:S01]  /*6be0*/  MOV R16, UR9 ;  /* 0x0000000900107c02 */ /* 0x000fe20008000f00 */
[----:B------:R-:W-:Y:S01]  /*6bf0*/  UMOV UR9, UR25 ;  /* 0x0000001900097c82 */ /* 0x000fe20008000000 */
[----:B------:R-:W-:Y:S01]  /*6c00*/  MOV R14, UR14 ;  /* 0x0000000e000e7c02 */ /* 0x000fe20008000f00 */
[----:B------:R-:W-:Y:S01]  /*6c10*/  UIADD3 UR32, UR21, 0x16000, URZ ;  /* 0x0001600015207890 */ /* 0x000fe2000fffe03f */
[----:B------:R-:W-:Y:S01]  /*6c20*/  MOV R19, UR34 ;  /* 0x0000002200137c02 */ /* 0x000fe20008000f00 */
[----:B------:R-:W-:Y:S01]  /*6c30*/  UMOV UR35, UR11 ;  /* 0x0000000b00237c82 */ /* 0x000fe20008000000 */
[----:B---3--:R-:W-:Y:S01]  /*6c40*/  MOV R3, UR26 ;  /* 0x0000001a00037c02 */ /* 0x008fe20008000f00 */
[----:B------:R-:W-:Y:S01]  /*6c50*/  UMOV UR26, UR8 ;  /* 0x00000008001a7c82 */ /* 0x000fe20008000000 */
[----:B-1----:R-:W-:Y:S01]  /*6c60*/  UMOV UR43, UR27 ;  /* 0x0000001b002b7c82 */ /* 0x002fe20008000000 */
[----:B------:R-:W-:Y:S01]  /*6c70*/  UMOV UR36, UR12 ;  /* 0x0000000c00247c82 */ /* 0x000fe20008000000 */
[----:B------:R-:W-:Y:S01]  /*6c80*/  UMOV UR42, UR16 ;  /* 0x00000010002a7c82 */ /* 0x000fe20008000000 */
[----:B------:R-:W-:Y:S01]  /*6c90*/  R2UR UR10, R4 ;  /* 0x00000000040a72ca */ /* 0x000fe200000e0000 */
[----:B------:R-:W-:Y:S01]  /*6ca0*/  S2UR UR30, SR_CTAID.Y ;  /* 0x00000000001e79c3 */ /* 0x000fe20000002600 */
[----:B------:R-:W-:Y:S01]  /*6cb0*/  MOV R21, UR32 ;  /* 0x0000002000157c02 */ /* 0x000fe20008000f00 */
[----:B------:R-:W-:Y:S01]  /*6cc0*/  UMOV UR34, UR16 ;  /* 0x0000001000227c82 */ /* 0x000fe20008000000 */
[----:B------:R-:W-:Y:S01]  /*6cd0*/  MOV R18, UR35 ;  /* 0x0000002300127c02 */ /* 0x000fe20008000f00 */
[----:B------:R-:W-:Y:S01]  /*6ce0*/  UIADD3 UR8, UR21, 0x15800, URZ ;  /* 0x0001580015087890 */ /* 0x000fe2000fffe03f */
[----:B--2---:R1:W-:Y:S01]  /*6cf0*/  UTMAREDG.4D.ADD [UR24], [UR22] ;  /* 0x00000018160073b6 */ /* 0x0043e20008018000 */
[----:B------:R-:W-:Y:S01]  /*6d00*/  UMOV UR44, UR28 ;  /* 0x0000001c002c7c82 */ /* 0x000fe20008000000 */
[----:B------:R-:W-:Y:S01]  /*6d10*/  MOV R17, UR36 ;  /* 0x0000002400117c02 */ /* 0x000fe20008000f00 */
[----:B------:R-:W2:Y:S01]  /*6d20*/  S2UR UR15, SR_CTAID.Y ;  /* 0x00000000000f79c3 */ /* 0x000ea20000002600 */
[----:B------:R-:W-:Y:S01]  /*6d30*/  MOV R20, UR33 ;  /* 0x0000002100147c02 */ /* 0x000fe20008000f00 */
[----:B------:R-:W-:Y:S01]  /*6d40*/  UIADD3 UR40, UR21, 0x16800, URZ ;  /* 0x0001680015287890 */ /* 0x000fe2000fffe03f */
[----:B------:R-:W-:Y:S01]  /*6d50*/  MOV R11, UR42 ;  /* 0x0000002a000b7c02 */ /* 0x000fe20008000f00 */
[----:B------:R-:W-:Y:S01]  /*6d60*/  UIADD3 UR58, UR50, -0x8, URZ ;  /* 0xfffffff8323a7890 */ /* 0x000fe2000fffe03f */
[----:B------:R-:W-:Y:S01]  /*6d70*/  MOV R15, UR13 ;  /* 0x0000000d000f7c02 */ /* 0x000fe20008000f00 */
[----:B------:R-:W-:-:S02]  /*6d80*/  UMOV UR17, 0x20 ;  /* 0x0000002000117882 */ /* 0x000fc40000000000 */
[----:B------:R-:W-:Y:S01]  /*6d90*/  S2UR UR29, SR_CTAID.Z ;  /* 0x00000000001d79c3 */ /* 0x000fe20000002700 */
[----:B------:R-:W-:Y:S02]  /*6da0*/  UIADD3 UR56, UR21, 0x17000, URZ ;  /* 0x0001700015387890 */ /* 0x000fe4000fffe03f */
[----:B------:R-:W-:Y:S01]  /*6db0*/  UIADD3 UR48, UR21, 0x17800, URZ ;  /* 0x0001780015307890 */ /* 0x000fe2000fffe03f */
[----:B------:R-:W-:Y:S01]  /*6dc0*/  UMOV UR59, UR11 ;  /* 0x0000000b003b7c82 */ /* 0x000fe20008000000 */
[----:B------:R-:W-:Y:S01]  /*6dd0*/  UMOV UR60, UR12 ;  /* 0x0000000c003c7c82 */ /* 0x000fe20008000000 */
[----:B------:R-:W-:Y:S02]  /*6de0*/  UMOV UR51, UR11 ;  /* 0x0000000b00337c82 */ /* 0x000fe40008000000 */
[----:B------:R-:W3:Y:S01]  /*6df0*/  S2UR UR14, SR_CTAID.Z ;  /* 0x00000000000e79c3 */ /* 0x000ee20000002700 */
[----:B-1----:R-:W-:Y:S01]  /*6e00*/  R2UR UR27, R0 ;  /* 0x00000000001b72ca */ /* 0x002fe200000e0000 */
[----:B------:R-:W-:Y:S01]  /*6e10*/  UIADD3 UR32, UR21, 0x15000, URZ ;  /* 0x0001500015207890 */ /* 0x000fe2000fffe03f */
[----:B------:R-:W-:Y:S01]  /*6e20*/  R2UR UR26, R3 ;  /* 0x00000000031a72ca */ /* 0x000fe200000e0000 */
[----:B------:R-:W4:Y:S01]  /*6e30*/  LDL.LU R0, [R1+0x94] ;  /* 0x0000940001007983 */ /* 0x000f220000300800 */
[----:B------:R-:W-:Y:S01]  /*6e40*/  R2UR UR28, R7 ;  /* 0x00000000071c72ca */ /* 0x000fe200000e0000 */
[----:B------:R-:W-:Y:S01]  /*6e50*/  UMOV UR16, URZ ;  /* 0x0000003f00107c82 */ /* 0x000fe20008000000 */
[----:B------:R-:W-:Y:S01]  /*6e60*/  R2UR UR25, R6 ;  /* 0x00000000061972ca */ /* 0x000fe200000e0000 */
[----:B------:R-:W4:Y:S01]  /*6e70*/  LDL.LU R3, [R1+0x90] ;  /* 0x0000900001037983 */ /* 0x000f220000300800 */
[----:B------:R-:W-:Y:S01]  /*6e80*/  R2UR UR24, R2 ;  /* 0x00000000021872ca */ /* 0x000fe200000e0000 */
[----:B--2---:R-:W-:Y:S01]  /*6e90*/  UMOV UR35, UR15 ;  /* 0x0000000f00237c82 */ /* 0x004fe20008000000 */
[----:B------:R-:W-:Y:S01]  /*6ea0*/  UIADD3 UR42, UR50, -0x10, URZ ;  /* 0xfffffff0322a7890 */ /* 0x000fe2000fffe03f */
[----:B------:R-:W2:Y:S01]  /*6eb0*/  LDL.LU R7, [R1+0x98] ;  /* 0x0000980001077983 */ /* 0x000ea20000300800 */
[----:B------:R-:W-:Y:S01]  /*6ec0*/  UMOV UR52, UR12 ;  /* 0x0000000c00347c82 */ /* 0x000fe20008000000 */
[----:B------:R-:W-:Y:S01]  /*6ed0*/  UMOV UR19, UR11 ;  /* 0x0000000b00137c82 */ /* 0x000fe20008000000 */
[----:B------:R-:W-:Y:S01]  /*6ee0*/  UMOV UR20, UR12 ;  /* 0x0000000c00147c82 */ /* 0x000fe20008000000 */
[----:B------:R1:W5:Y:S04]  /*6ef0*/  LDL.LU R6, [R1+0x8c] ;  /* 0x00008c0001067983 */ /* 0x0003680000300800 */
[----:B------:R1:W5:Y:S02]  /*6f00*/  LDL.LU R2, [R1+0x88] ;  /* 0x0000880001027983 */ /* 0x0003640000300800 */
[----:B------:R-:W-:Y:S01]  /*6f10*/  UTMAREDG.4D.ADD [UR24], [UR22] ;  /* 0x00000018160073b6 */ /* 0x000fe20008018000 */
[----:B------:R-:W-:Y:S01]  /*6f20*/  UMOV UR33, UR16 ;  /* 0x0000001000217c82 */ /* 0x000fe20008000000 */
[----:B---3--:R-:W-:-:S02]  /*6f30*/  UMOV UR36, UR14 ;  /* 0x0000000e00247c82 */ /* 0x008fc40008000000 */
[----:B------:R3:W-:Y:S01]  /*6f40*/  UTMAREDG.4D.ADD [UR32], [UR22] ;  /* 0x00000020160073b6 */ /* 0x0007e20008018000 */
[----:B------:R-:W-:Y:S01]  /*6f50*/  UMOV UR31, UR42 ;  /* 0x0000002a001f7c82 */ /* 0x000fe20008000000 */
[----:B------:R-:W-:Y:S01]  /*6f60*/  UIADD3 UR16, UR21, 0x14c00, URZ ;  /* 0x00014c0015107890 */ /* 0x000fe2000fffe03f */
[----:B------:R1:W-:Y:S01]  /*6f70*/  UTMAREDG.4D.ADD [UR8], [UR22] ;  /* 0x00000008160073b6 */ /* 0x0003e20008018000 */
[----:B---3--:R-:W-:Y:S02]  /*6f80*/  R2UR UR36, R17 ;  /* 0x00000000112472ca */ /* 0x008fe400000e0000 */
[----:B------:R-:W-:Y:S02]  /*6f90*/  R2UR UR35, R18 ;  /* 0x00000000122372ca */ /* 0x000fe400000e0000 */
[----:B------:R-:W-:Y:S02]  /*6fa0*/  R2UR UR34, R19 ;  /* 0x00000000132272ca */ /* 0x000fe400000e0000 */
[----:B------:R-:W-:-:S02]  /*6fb0*/  R2UR UR33, R20 ;  /* 0x00000000142172ca */ /* 0x000fc400000e0000 */
[----:B------:R-:W-:Y:S02]  /*6fc0*/  R2UR UR32, R21 ;  /* 0x00000000152072ca */ /* 0x000fe400000e0000 */
[----:B----4-:R-:W-:-:S11]  /*6fd0*/  R2UR UR27, R0 ;  /* 0x00000000001b72ca */ /* 0x010fd600000e0000 */
[----:B------:R3:W-:Y:S01]  /*6fe0*/  UTMAREDG.4D.ADD [UR32], [UR22] ;  /* 0x00000020160073b6 */ /* 0x0007e20008018000 */
[----:B------:R-:W-:Y:S02]  /*6ff0*/  R2UR UR28, R3 ;  /* 0x00000000031c72ca */ /* 0x000fe400000e0000 */
[----:B------:R4:W5:Y:S04]  /*7000*/  LDL.LU R3, [R1+0x84] ;  /* 0x0000840001037983 */ /* 0x0009680000300800 */
[----:B------:R4:W5:Y:S01]  /*7010*/  LDL.LU R0, [R1+0x80] ;  /* 0x0000800001007983 */ /* 0x0009620000300800 */
[----:B--2---:R-:W-:Y:S02]  /*7020*/  R2UR UR26, R7 ;  /* 0x00000000071a72ca */ /* 0x004fe400000e0000 */
[----:B------:R-:W-:Y:S01]  /*7030*/  R2UR UR25, R8 ;  /* 0x00000000081972ca */ /* 0x000fe200000e0000 */
[----:B------:R2:W-:Y:S01]  /*7040*/  UTMAREDG.4D.ADD [UR40], [UR22] ;  /* 0x00000028160073b6 */ /* 0x0005e20008018000 */
[----:B-1----:R-:W-:Y:S01]  /*7050*/  R2UR UR9, R16 ;  /* 0x00000000100972ca */ /* 0x002fe200000e0000 */
[----:B------:R-:W-:Y:S01]  /*7060*/  UIADD3 UR24, UR21, 0x14400, URZ ;  /* 0x0001440015187890 */ /* 0x000fe2000fffe03f */
[----:B------:R-:W-:Y:S01]  /*7070*/  UMOV UR13, URZ ;  /* 0x0000003f000d7c82 */ /* 0x000fe20008000000 */
[----:B------:R-:W-:Y:S01]  /*7080*/  UIADD3 UR8, UR21, 0x15c00, URZ ;  /* 0x00015c0015087890 */ /* 0x000fe2000fffe03f */
[----:B------:R-:W-:Y:S01]  /*7090*/  UMOV UR57, UR13 ;  /* 0x0000000d00397c82 */ /* 0x000fe20008000000 */
[----:B------:R-:W-:Y:S01]  /*70a0*/  UMOV UR49, UR13 ;  /* 0x0000000d00317c82 */ /* 0x000fe20008000000 */
[----:B------:R-:W-:Y:S01]  /*70b0*/  UTMAREDG.4D.ADD [UR56], [UR22] ;  /* 0x00000038160073b6 */ /* 0x000fe20008018000 */
[----:B------:R-:W-:Y:S01]  /*70c0*/  UMOV UR11, UR30 ;  /* 0x0000001e000b7c82 */ /* 0x000fe20008000000 */
[----:B------:R-:W-:Y:S01]  /*70d0*/  UMOV UR12, UR29 ;  /* 0x0000001d000c7c82 */ /* 0x000fe20008000000 */
[----:B---3--:R-:W-:Y:S01]  /*70e0*/  UIADD3 UR32, UR21, 0x16400, URZ ;  /* 0x0001640015207890 */ /* 0x008fe2000fffe03f */
[----:B------:R-:W-:Y:S01]  /*70f0*/  UTMAREDG.4D.ADD [UR48], [UR22] ;  /* 0x00000030160073b6 */ /* 0x000fe20008018000 */
[----:B--2---:R-:W-:-:S02]  /*7100*/  R2UR UR44, R9 ;  /* 0x00000000092c72ca */ /* 0x004fc400000e0000 */
[----:B------:R-:W-:Y:S02]  /*7110*/  R2UR UR43, R10 ;  /* 0x000000000a2b72ca */ /* 0x000fe400000e0000 */
[----:B------:R-:W-:Y:S01]  /*7120*/  R2UR UR42, R11 ;  /* 0x000000000b2a72ca */ /* 0x000fe200000e0000 */
[----:B------:R-:W-:Y:S01]  /*7130*/  UIADD3 UR40, UR21, 0x15400, URZ ;  /* 0x0001540015287890 */ /* 0x000fe2000fffe03f */
[----:B------:R-:W-:Y:S01]  /*7140*/  R2UR UR41, R12 ;  /* 0x000000000c2972ca */ /* 0x000fe200000e0000 */
[----:B------:R1:W-:Y:S01]  /*7150*/  UTMAREDG.4D.ADD [UR24], [UR22] ;  /* 0x00000018160073b6 */ /* 0x0003e20008018000 */
[----:B------:R-:W-:Y:S01]  /*7160*/  UMOV UR33, 0x20 ;  /* 0x0000002000217882 */ /* 0x000fe20000000000 */
[----:B------:R2:W-:Y:S01]  /*7170*/  UTMAREDG.4D.ADD [UR16], [UR22] ;  /* 0x00000010160073b6 */ /* 0x0005e20008018000 */
[----:B------:R-:W-:Y:S01]  /*7180*/  UMOV UR35, UR30 ;  /* 0x0000001e00237c82 */ /* 0x000fe20008000000 */
[----:B------:R-:W-:-:S08]  /*7190*/  UMOV UR36, UR29 ;  /* 0x0000001d00247c82 */ /* 0x000fd00008000000 */
[----:B------:R-:W-:Y:S01]  /*71a0*/  UTMAREDG.4D.ADD [UR40], [UR22] ;  /* 0x00000028160073b6 */ /* 0x000fe20008018000 */
[----:B-1----:R-:W-:Y:S01]  /*71b0*/  UIADD3 UR24, UR21, 0x16c00, URZ ;  /* 0x00016c0015187890 */ /* 0x002fe2000fffe03f */
[----:B------:R1:W-:Y:S01]  /*71c0*/  UTMAREDG.4D.ADD [UR8], [UR22] ;  /* 0x00000008160073b6 */ /* 0x0003e20008018000 */
[----:B--2---:R-:W-:Y:S01]  /*71d0*/  UIADD3 UR16, UR21, 0x17400, URZ ;  /* 0x0001740015107890 */ /* 0x004fe2000fffe03f */
[----:B------:R-:W-:Y:S01]  /*71e0*/  UMOV UR25, 0x20 ;  /* 0x0000002000197882 */ /* 0x000fe20000000000 */
[----:B------:R-:W-:Y:S01]  /*71f0*/  UMOV UR27, UR30 ;  /* 0x0000001e001b7c82 */ /* 0x000fe20008000000 */
[----:B------:R-:W-:Y:S01]  /*7200*/  UMOV UR28, UR29 ;  /* 0x0000001d001c7c82 */ /* 0x000fe20008000000 */
[----:B------:R-:W-:Y:S01]  /*7210*/  UMOV UR26, UR31 ;  /* 0x0000001f001a7c82 */ /* 0x000fe20008000000 */
[----:B------:R4:W-:Y:S01]  /*7220*/  UTMAREDG.4D.ADD [UR32], [UR22] ;  /* 0x00000020160073b6 */ /* 0x0009e20008018000 */
[----:B------:R-:W-:Y:S01]  /*7230*/  UMOV UR19, UR30 ;  /* 0x0000001e00137c82 */ /* 0x000fe20008000000 */
[----:B------:R-:W-:Y:S01]  /*7240*/  UMOV UR20, UR29 ;  /* 0x0000001d00147c82 */ /* 0x000fe20008000000 */
[----:B------:R-:W-:Y:S01]  /*7250*/  UMOV UR18, UR58 ;  /* 0x0000003a00127c82 */ /* 0x000fe20008000000 */
[----:B------:R4:W-:Y:S01]  /*7260*/  UTMAREDG.4D.ADD [UR24], [UR22] ;  /* 0x00000018160073b6 */ /* 0x0009e20008018000 */
[----:B-1----:R-:W-:Y:S01]  /*7270*/  UIADD3 UR8, UR21, 0x17c00, URZ ;  /* 0x00017c0015087890 */ /* 0x002fe2000fffe03f */
[----:B------:R-:W-:Y:S01]  /*7280*/  UMOV UR9, 0x20 ;  /* 0x0000002000097882 */ /* 0x000fe20000000000 */
[----:B------:R-:W-:Y:S01]  /*7290*/  UMOV UR10, UR50 ;  /* 0x00000032000a7c82 */ /* 0x000fe20008000000 */
[----:B------:R4:W-:Y:S06]  /*72a0*/  UTMAREDG.4D.ADD [UR16], [UR22] ;  /* 0x00000010160073b6 */ /* 0x0009ec0008018000 */
[----:B------:R4:W-:Y:S01]  /*72b0*/  UTMAREDG.4D.ADD [UR8], [UR22] ;  /* 0x00000008160073b6 */ /* 0x0009e20008018000 */
[----:B------:R0:W-:Y:S01]  /*72c0*/  UTMACMDFLUSH ;  /* 0x00000000000079b7 */ /* 0x0001e20000000000 */
[----:B------:R-:W-:-:S02]  /*72d0*/  R2UR UR15, R13 ;  /* 0x000000000d0f72ca */ /* 0x000fc400000e0000 */
[----:B------:R-:W-:Y:S02]  /*72e0*/  R2UR UR14, R14 ;  /* 0x000000000e0e72ca */ /* 0x000fe400000e0000 */
[----:B----4-:R-:W-:-:S15]  /*72f0*/  R2UR UR13, R15 ;  /* 0x000000000f0d72ca */ /* 0x010fde00000e0000 */
.L_x_76:
[----:B------:R-:W-:Y:S05]  /*7300*/  BSYNC B0 ;  /* 0x0000000000007941 */ /* 0x000fea0003800000 */
.L_x_75:
[----:B-----5:R-:W-:Y:S01]  /*7310*/  R2UR UR8, R2 ;  /* 0x00000000020872ca */ /* 0x020fe200000e0000 */
[----:B------:R-:W-:Y:S01]  /*7320*/  VIADD R3, R3, 0xffffffff ;  /* 0xffffffff03037836 */ /* 0x000fe20000000000 */
[----:B------:R-:W-:Y:S01]  /*7330*/  R2UR UR11, R4 ;  /* 0x00000000040b72ca */ /* 0x000fe200000e0000 */
[----:B------:R-:W-:Y:S01]  /*7340*/  UIADD3 UR13, UR13, 0x1, URZ ;  /* 0x000000010d0d7890 */ /* 0x000fe2000fffe03f */
[----:B------:R-:W-:Y:S01]  /*7350*/  R2UR UR10, R6 ;  /* 0x00000000060a72ca */ /* 0x000fe200000e0000 */
[----:B------:R-:W-:Y:S01]  /*7360*/  UIADD3 UR50, UR50, 0x40, URZ ;  /* 0x0000004032327890 */ /* 0x000fe2000fffe03f */
[----:B------:R-:W-:Y:S01]  /*7370*/  R2UR UR9, R5 ;  /* 0x00000000050972ca */ /* 0x000fe200000e0000 */
[----:B------:R-:W-:Y:S01]  /*7380*/  UISETP.NE.AND UP0, UPT, UR13, 0x2, UPT ;  /* 0x000000020d00788c */ /* 0x000fe2000bf05270 */
[----:B------:R-:W-:Y:S01]  /*7390*/  ISETP.GT.AND P2, PT, R3, 0x2, PT ;  /* 0x000000020300780c */ /* 0x000fe20003f44270 */
[----:B------:R-:W-:Y:S02]  /*73a0*/  UIADD3 UR34, UR34, 0x40, URZ ;  /* 0x0000004022227890 */ /* 0x000fe4000fffe03f */
[----:B------:R-:W-:-:S02]  /*73b0*/  USEL UR13, UR13, URZ, UP0 ;  /* 0x0000003f0d0d7287 */ /* 0x000fc40008000000 */
[----:B------:R-:W-:Y:S02]  /*73c0*/  UIADD3 UR8, UR8, 0x40, URZ ;  /* 0x0000004008087890 */ /* 0x000fe4000fffe03f */
[----:B------:R-:W-:Y:S02]  /*73d0*/  UIADD3 UR11, UR11, 0x40, URZ ;  /* 0x000000400b0b7890 */ /* 0x000fe4000fffe03f */
[----:B------:R-:W-:Y:S02]  /*73e0*/  UIADD3 UR10, UR10, 0x40, URZ ;  /* 0x000000400a0a7890 */ /* 0x000fe4000fffe03f */
[----:B------:R-:W-:Y:S01]  /*73f0*/  IMAD.U32 R2, RZ, RZ, UR8 ;  /* 0x00000008ff027e24 */ /* 0x000fe2000f8e00ff */
[----:B------:R-:W-:Y:S01]  /*7400*/  UIADD3 UR9, UR9, 0x40, URZ ;  /* 0x0000004009097890 */ /* 0x000fe2000fffe03f */
[----:B------:R-:W-:Y:S01]  /*7410*/  IMAD.U32 R4, RZ, RZ, UR11 ;  /* 0x0000000bff047e24 */ /* 0x000fe2000f8e00ff */
[----:B------:R-:W-:Y:S01]  /*7420*/  USEL UR8, URZ, 0x1, UP0 ;  /* 0x000000013f087887 */ /* 0x000fe20008000000 */
[----:B------:R-:W-:-:S03]  /*7430*/  IMAD.U32 R6, RZ, RZ, UR10 ;  /* 0x0000000aff067e24 */ /* 0x000fc6000f8e00ff */
[----:B------:R-:W-:Y:S02]  /*7440*/  IMAD.U32 R5, RZ, RZ, UR9 ;  /* 0x00000009ff057e24 */ /* 0x000fe4000f8e00ff */
[----:B------:R-:W-:Y:S01]  /*7450*/  LOP3.LUT R0, R0, UR8, RZ, 0x3c, !PT ;  /* 0x0000000800007c12 */ /* 0x000fe2000f8e3cff */
[----:B------:R-:W-:Y:S06]  /*7460*/  @P2 BRA `(.L_x_77) ;  /* 0xfffffff000d82947 */ /* 0x000fec000383ffff */
.L_x_65:
[----:B------:R-:W-:Y:S04]  /*7470*/  BSSY B0, `(.L_x_78) ;  /* 0x0000003000007945 */ /* 0x000fe80003800000 */
[----:B------:R-:W-:Y:S05]  /*7480*/  @!P0 BRA `(.L_x_79) ;  /* 0x0000000000048947 */ /* 0x000fea0003800000 */
[----:B------:R-:W-:-:S04]  /*7490*/  DEPBAR.LE SB0, 0x0 ;  /* 0x000080000000791a */ /* 0x000fc80000000000 */
.L_x_79:
[----:B------:R-:W-:Y:S05]  /*74a0*/  BSYNC B0 ;  /* 0x0000000000007941 */ /* 0x000fea0003800000 */
.L_x_78:
[----:B------:R-:W-:-:S04]  /*74b0*/  ULOP3.LUT UR7, UR7, 0x1, URZ, 0xfc, !UPT ;  /* 0x0000000107077892 */ /* 0x000fc8000f8efc3f */
[----:B------:R-:W-:-:S06]  /*74c0*/  UISETP.NE.AND UP0, UPT, UR7, 0x3, UPT ;  /* 0x000000030700788c */ /* 0x000fcc000bf05270 */
[----:B------:R-:W-:-:S13]  /*74d0*/  PLOP3.LUT P0, PT, PT, PT, UP0, 0x80, 0x0 ;  /* 0x000000000000781c */ /* 0x000fda0003f0f008 */
[----:B------:R-:W-:Y:S05]  /*74e0*/  @!P0 BRA `(.L_x_80) ;  /* 0x0000000000048947 */ /* 0x000fea0003800000 */
[----:B------:R-:W-:Y:S01]  /*74f0*/  BPT.TRAP 0x1 ;  /* 0x000000040000795c */ /* 0x000fe20000300000 */
.L_x_80:
[----:B------:R-:W2:Y:S01]  /*7500*/  S2UR UR5, SR_CgaCtaId ;  /* 0x00000000000579c3 */ /* 0x000ea20000008800 */
[----:B------:R-:W-:Y:S02]  /*7510*/  UMOV UR4, 0x400 ;  /* 0x0000040000047882 */ /* 0x000fe40000000000 */
[----:B--2---:R-:W-:-:S04]  /*7520*/  ULEA UR4, UR5, UR4, 0x18 ;  /* 0x0000000405047291 */ /* 0x004fc8000f8ec03f */
[----:B------:R-:W-:-:S04]  /*7530*/  ULEA UR6, UR6, UR4, 0x3 ;  /* 0x0000000406067291 */ /* 0x000fc8000f8e183f */
[----:B------:R-:W-:-:S04]  /*7540*/  UIADD3 UR6, UR6, 0x1c490, URZ ;  /* 0x0001c49006067890 */ /* 0x000fc8000fffe03f */
[----:B------:R-:W-:-:S09]  /*7550*/  UPRMT UR6, UR5, 0x654, UR6 ;  /* 0x0000065405067896 */ /* 0x000fd20008000006 */
[----:B------:R-:W-:Y:S01]  /*7560*/  SYNCS.ARRIVE.TRANS64.RED.A1T0 RZ, [UR6], RZ ;  /* 0x000000ffffff79a7 */ /* 0x000fe20008100406 */
[----:B------:R-:W-:Y:S05]  /*7570*/  EXIT ;  /* 0x000000000000794d */ /* 0x000fea0003800000 */
.L_x_64:
[----:B------:R-:W1:Y:S01]  /*7580*/  S2UR UR11, SR_CTAID.X ;  /* 0x00000000000b79c3 */ /* 0x000e620000002500 */
[----:B------:R-:W-:Y:S01]  /*7590*/  ELECT P3, URZ, PT ;  /* 0x00000000003f782f */ /* 0x000fe20003860000 */
[----:B------:R-:W-:Y:S01]  /*75a0*/  BSSY B0, `(.L_x_81) ;  /* 0x0000027000007945 */ /* 0x000fe20003800000 */
[----:B------:R-:W-:Y:S02]  /*75b0*/  IMAD.MOV.U32 R0, RZ, RZ, RZ ;  /* 0x000000ffff007224 */ /* 0x000fe400078e00ff */
[----:B------:R-:W-:-:S03]  /*75c0*/  IMAD.MOV.U32 R4, RZ, RZ, RZ ;  /* 0x000000ffff047224 */ /* 0x000fc600078e00ff */
[----:B------:R-:W2:Y:S08]  /*75d0*/  S2UR UR20, SR_CTAID.Y ;  /* 0x00000000001479c3 */ /* 0x000eb00000002600 */
[----:B------:R-:W3:Y:S01]  /*75e0*/  S2UR UR21, SR_CTAID.Z ;  /* 0x00000000001579c3 */ /* 0x000ee20000002700 */
[----:B-1----:R-:W-:Y:S01]  /*75f0*/  USHF.L.U32 UR11, UR11, 0x7, URZ ;  /* 0x000000070b0b7899 */ /* 0x002fe2000800063f */
[----:B------:R-:W-:Y:S11]  /*7600*/  @!P3 BRA `(.L_x_82) ;  /* 0x000000000080b947 */ /* 0x000ff60003800000 */
[----:B------:R-:W1:Y:S01]  /*7610*/  S2R R4, SR_CgaCtaId ;  /* 0x0000000000047919 */ /* 0x000e620000008800 */
[----:B------:R-:W-:Y:S01]  /*7620*/  MOV R3, 0x400 ;  /* 0x0000040000037802 */ /* 0x000fe20000000f00 */
[----:B------:R-:W-:-:S03]  /*7630*/  IMAD.MOV.U32 R5, RZ, RZ, 0x1 ;  /* 0x00000001ff057424 */ /* 0x000fc600078e00ff */
[----:B-1----:R-:W-:Y:S02]  /*7640*/  LEA R4, R4, R3, 0x18 ;  /* 0x0000000304047211 */ /* 0x002fe400078ec0ff */
[----:B------:R-:W-:-:S04]  /*7650*/  SHF.L.U32 R3, R5, 0x1f, RZ ;  /* 0x0000001f05037819 */ /* 0x000fc800000006ff */
[----:B------:R-:W1:Y:S02]  /*7660*/  SYNCS.PHASECHK.TRANS64.TRYWAIT P0, [R4+URZ+0x1c460], R3 ;  /* 0x01c46003040075a7 */ /* 0x000e64000800017f */
[----:B-1----:R-:W-:Y:S05]  /*7670*/  @!P0 BRA `(.L_x_83) ;  /* 0x0000001c00488947 */ /* 0x002fea0003800000 */
.L_x_140:
[----:B------:R-:W-:Y:S01]  /*7680*/  ULOP3.LUT UR5, UR4, 0x2, URZ, 0xfc, !UPT ;  /* 0x0000000204057892 */ /* 0x000fe2000f8efc3f */
[----:B-1----:R-:W-:-:S03]  /*7690*/  @P2 IMAD.MOV.U32 R3, RZ, RZ, 0x2000 ;  /* 0x00002000ff032424 */ /* 0x002fc600078e00ff */
[----:B------:R-:W-:Y:S01]  /*76a0*/  UPRMT UR5, UR5, 0x9910, URZ ;  /* 0x0000991005057896 */ /* 0x000fe2000800003f */
[----:B------:R1:W-:Y:S03]  /*76b0*/  @P2 SYNCS.ARRIVE.TRANS64 RZ, [R4+URZ+0x1c440], R3 ;  /* 0x01c4400304ff29a7 */ /* 0x0003e6000800003f */
[----:B------:R-:W-:-:S06]  /*76c0*/  UISETP.NE.AND UP0, UPT, UR5, 0x2, UPT ;  /* 0x000000020500788c */ /* 0x000fcc000bf05270 */
[----:B------:R-:W-:-:S13]  /*76d0*/  PLOP3.LUT P0, PT, PT, PT, UP0, 0x80, 0x0 ;  /* 0x000000000000781c */ /* 0x000fda0003f0f008 */
[----:B-1----:R-:W-:Y:S05]  /*76e0*/  @P0 BRA `(.L_x_84) ;  /* 0x0000000000040947 */ /* 0x002fea0003800000 */
[----:B--23--:R-:W-:Y:S01]  /*76f0*/  BPT.TRAP 0x1 ;  /* 0x000000040000795c */ /* 0x00cfe20000300000 */
.L_x_84:
[----:B------:R-:W-:-:S04]  /*7700*/  LOP3.LUT P0, RZ, R2, 0x1f, RZ, 0xc0, !PT ;  /* 0x0000001f02ff7812 */ /* 0x000fc8000780c0ff */
[----:B------:R-:W-:-:S13]  /*7710*/  PLOP3.LUT P0, PT, P0, P2, PT, 0x2a, 0x0 ;  /* 0x000000000000781c */ /* 0x000fda0000704572 */
[----:B------:R-:W-:Y:S05]  /*7720*/  @P0 BRA `(.L_x_85) ;  /* 0x0000000000040947 */ /* 0x000fea0003800000 */
[----:B--23--:R-:W-:Y:S01]  /*7730*/  BPT.TRAP 0x1 ;  /* 0x000000040000795c */ /* 0x00cfe20000300000 */
.L_x_85:
[----:B------:R-:W-:Y:S01]  /*7740*/  R2UR UR8, R4 ;  /* 0x00000000040872ca */ /* 0x000fe200000e0000 */
[----:B------:R-:W-:Y:S01]  /*7750*/  ULDC.64 UR6, c[0x0][0x198] ;  /* 0x0000660000067ab9 */ /* 0x000fe20000000a00 */
[----:B------:R-:W-:Y:S01]  /*7760*/  UMOV UR14, 0x0 ;  /* 0x00000000000e7882 */ /* 0x000fe20000000000 */
[----:B------:R-:W-:Y:S01]  /*7770*/  UIADD3 UR6, UP0, UR6, 0x1f0, URZ ;  /* 0x000001f006067890 */ /* 0x000fe2000ff1e03f */
[----:B------:R-:W-:Y:S01]  /*7780*/  IMAD.MOV.U32 R4, RZ, RZ, 0x1 ;  /* 0x00000001ff047424 */ /* 0x000fe200078e00ff */
[----:B------:R-:W-:Y:S01]  /*7790*/  UMOV UR15, 0x10000000 ;  /* 0x10000000000f7882 */ /* 0x000fe20000000000 */
[----:B------:R-:W-:Y:S01]  /*77a0*/  UMOV UR10, URZ ;  /* 0x0000003f000a7c82 */ /* 0x000fe20008000000 */
[----:B------:R-:W-:Y:S01]  /*77b0*/  UIADD3.X UR7, URZ, UR7, URZ, UP0, !UPT ;  /* 0x000000073f077290 */ /* 0x000fe200087fe43f */
[----:B--2---:R-:W-:Y:S01]  /*77c0*/  UMOV UR12, UR20 ;  /* 0x00000014000c7c82 */ /* 0x004fe20008000000 */
[----:B---3--:R-:W-:-:S04]  /*77d0*/  UMOV UR13, UR21 ;  /* 0x00000015000d7c82 */ /* 0x008fc80008000000 */
[----:B------:R-:W-:-:S09]  /*77e0*/  UIADD3 UR9, UR8, 0x1c440, URZ ;  /* 0x0001c44008097890 */ /* 0x000fd2000fffe03f */
[----:B------:R1:W-:Y:S02]  /*77f0*/  UTMALDG.4D [UR8], [UR6], desc[UR14] ;  /* 0x00000e08060075b4 */ /* 0x0003e40008019000 */
[----:B-1----:R-:W-:Y:S01]  /*7800*/  NOP ;  /* 0x0000000000007918 */ /* 0x002fe20000000000 */
.L_x_82:
[----:B--23--:R-:W-:Y:S05]  /*7810*/  BSYNC B0 ;  /* 0x0000000000007941 */ /* 0x00cfea0003800000 */
.L_x_81:
[----:B------:R-:W1:Y:S01]  /*7820*/  LDC R3, c[0x0][0x288] ;  /* 0x0000a200ff037b82 */ /* 0x000e620000000800 */
[----:B------:R-:W-:Y:S01]  /*7830*/  BSSY B0, `(.L_x_86) ;  /* 0x000002b000007945 */ /* 0x000fe20003800000 */
[----:B-1----:R-:W-:-:S13]  /*7840*/  ISETP.GT.AND P4, PT, R3, RZ, P3 ;  /* 0x000000ff0300720c */ /* 0x002fda0001f84270 */
[----:B------:R-:W-:Y:S05]  /*7850*/  @!P4 BRA `(.L_x_87) ;  /* 0x0000000000a0c947 */ /* 0x000fea0003800000 */
[----:B------:R-:W1:Y:S01]  /*7860*/  S2R R5, SR_CgaCtaId ;  /* 0x0000000000057919 */ /* 0x000e620000008800 */
[----:B------:R-:W-:-:S04]  /*7870*/  MOV R0, 0x400 ;  /* 0x0000040000007802 */ /* 0x000fc80000000f00 */
[----:B-1----:R-:W-:Y:S01]  /*7880*/  LEA R5, R5, R0, 0x18 ;  /* 0x0000000005057211 */ /* 0x002fe200078ec0ff */
[----:B------:R-:W-:-:S05]  /*7890*/  IMAD.MOV.U32 R0, RZ, RZ, 0x1 ;  /* 0x00000001ff007424 */ /* 0x000fca00078e00ff */
[----:B------:R-:W-:-:S04]  /*78a0*/  SHF.L.U32 R0, R0, 0x1f, RZ ;  /* 0x0000001f00007819 */ /* 0x000fc800000006ff */
[----:B------:R-:W1:Y:S02]  /*78b0*/  SYNCS.PHASECHK.TRANS64.TRYWAIT P0, [R5+URZ+0x1c420], R0 ;  /* 0x01c42000050075a7 */ /* 0x000e64000800017f */
[----:B-1----:R-:W-:Y:S05]  /*78c0*/  @!P0 BRA `(.L_x_88) ;  /* 0x0000001800c88947 */ /* 0x002fea0003800000 */
.L_x_141:
[----:B------:R-:W-:Y:S01]  /*78d0*/  ULOP3.LUT UR5, UR4, 0x2, URZ, 0xfc, !UPT ;  /* 0x0000000204057892 */ /* 0x000fe2000f8efc3f */
[----:B-1----:R-:W-:-:S03]  /*78e0*/  @P2 IMAD.MOV.U32 R0, RZ, RZ, 0x2100 ;  /* 0x00002100ff002424 */ /* 0x002fc600078e00ff */
[----:B------:R-:W-:Y:S01]  /*78f0*/  UPRMT UR5, UR5, 0x9910, URZ ;  /* 0x0000991005057896 */ /* 0x000fe2000800003f */
[----:B------:R1:W-:Y:S03]  /*7900*/  @P2 SYNCS.ARRIVE.TRANS64 RZ, [R5+URZ+0x1c400], R0 ;  /* 0x01c4000005ff29a7 */ /* 0x0003e6000800003f */
[----:B------:R-:W-:-:S06]  /*7910*/  UISETP.NE.AND UP0, UPT, UR5, 0x2, UPT ;  /* 0x000000020500788c */ /* 0x000fcc000bf05270 */
[----:B------:R-:W-:-:S13]  /*7920*/  PLOP3.LUT P0, PT, PT, PT, UP0, 0x80, 0x0 ;  /* 0x000000000000781c */ /* 0x000fda0003f0f008 */
[----:B-1----:R-:W-:Y:S05]  /*7930*/  @P0 BRA `(.L_x_89) ;  /* 0x0000000000040947 */ /* 0x002fea0003800000 */
[----:B------:R-:W-:Y:S01]  /*7940*/  BPT.TRAP 0x1 ;  /* 0x000000040000795c */ /* 0x000fe20000300000 */
.L_x_89:
[----:B------:R-:W-:-:S04]  /*7950*/  LOP3.LUT P0, RZ, R2, 0x1f, RZ, 0xc0, !PT ;  /* 0x0000001f02ff7812 */ /* 0x000fc8000780c0ff */
[----:B------:R-:W-:-:S13]  /*7960*/  PLOP3.LUT P0, PT, P0, P2, PT, 0x2a, 0x0 ;  /* 0x000000000000781c */ /* 0x000fda0000704572 */
[----:B------:R-:W-:Y:S05]  /*7970*/  @P0 BRA `(.L_x_90) ;  /* 0x0000000000040947 */ /* 0x000fea0003800000 */
[----:B------:R-:W-:Y:S01]  /*7980*/  BPT.TRAP 0x1 ;  /* 0x000000040000795c */ /* 0x000fe20000300000 */
.L_x_90:
[----:B------:R-:W-:Y:S01]  /*7990*/  R2UR UR24, R5 ;  /* 0x00000000051872ca */ /* 0x000fe200000e0000 */
[----:B------:R-:W-:Y:S01]  /*79a0*/  ULDC.64 UR12, c[0x0][0x198] ;  /* 0x00006600000c7ab9 */ /* 0x000fe20000000a00 */
[----:B------:R-:W-:Y:S01]  /*79b0*/  UMOV UR8, 0x0 ;  /* 0x0000000000087882 */ /* 0x000fe20000000000 */
[----:B------:R-:W-:Y:S01]  /*79c0*/  UIADD3 UR6, UP0, UR12, 0xf0, URZ ;  /* 0x000000f00c067890 */ /* 0x000fe2000ff1e03f */
[----:B------:R-:W-:Y:S01]  /*79d0*/  IMAD.MOV.U32 R0, RZ, RZ, 0x1 ;  /* 0x00000001ff007424 */ /* 0x000fe200078e00ff */
[----:B------:R-:W-:Y:S02]  /*79e0*/  UIADD3 UR12, UP1, UR12, 0x4f0, URZ ;  /* 0x000004f00c0c7890 */ /* 0x000fe4000ff3e03f */
[----:B------:R-:W-:Y:S02]  /*79f0*/  UIADD3.X UR7, URZ, UR13, URZ, UP0, !UPT ;  /* 0x0000000d3f077290 */ /* 0x000fe400087fe43f */
[----:B------:R-:W-:Y:S01]  /*7a00*/  UIADD3.X UR13, URZ, UR13, URZ, UP1, !UPT ;  /* 0x0000000d3f0d7290 */ /* 0x000fe20008ffe43f */
[----:B------:R-:W-:Y:S01]  /*7a10*/  UMOV UR9, 0x10000000 ;  /* 0x1000000000097882 */ /* 0x000fe20000000000 */
[----:B------:R-:W-:-:S02]  /*7a20*/  UMOV UR18, URZ ;  /* 0x0000003f00127c82 */ /* 0x000fc40008000000 */
[----:B------:R-:W-:Y:S02]  /*7a30*/  UIADD3 UR16, UR24, 0xc000, URZ ;  /* 0x0000c00018107890 */ /* 0x000fe4000fffe03f */
[----:B------:R-:W-:Y:S02]  /*7a40*/  UIADD3 UR17, UR24, 0x1c400, URZ ;  /* 0x0001c40018117890 */ /* 0x000fe4000fffe03f */
[----:B------:R-:W-:Y:S01]  /*7a50*/  UIADD3 UR24, UR24, 0x1c000, URZ ;  /* 0x0001c00018187890 */ /* 0x000fe2000fffe03f */
[----:B------:R-:W-:Y:S01]  /*7a60*/  UMOV UR19, URZ ;  /* 0x0000003f00137c82 */ /* 0x000fe20008000000 */
[----:B------:R-:W-:Y:S01]  /*7a70*/  UMOV UR26, URZ ;  /* 0x0000003f001a7c82 */ /* 0x000fe20008000000 */
[----:B------:R-:W-:Y:S01]  /*7a80*/  UMOV UR27, UR20 ;  /* 0x00000014001b7c82 */ /* 0x000fe20008000000 */
[----:B------:R-:W-:Y:S01]  /*7a90*/  UMOV UR28, UR21 ;  /* 0x00000015001c7c82 */ /* 0x000fe20008000000 */
[----:B------:R-:W-:Y:S02]  /*7aa0*/  UMOV UR25, UR17 ;  /* 0x0000001100197c82 */ /* 0x000fe40008000000 */
[----:B------:R1:W-:Y:S02]  /*7ab0*/  UTMALDG.4D [UR16], [UR6], desc[UR8] ;  /* 0x00000810060075b4 */ /* 0x0003e40008019000 */
[----:B------:R1:W-:Y:S02]  /*7ac0*/  UTMALDG.3D [UR24], [UR12], desc[UR8] ;  /* 0x000008180c0075b4 */ /* 0x0003e40008011000 */
[----:B-1----:R-:W-:Y:S01]  /*7ad0*/  NOP ;  /* 0x0000000000007918 */ /* 0x002fe20000000000 */
.L_x_87:
[----:B------:R-:W-:Y:S05]  /*7ae0*/  BSYNC B0 ;  /* 0x0000000000007941 */ /* 0x000fea0003800000 */
.L_x_86:
[----:B------:R-:W-:Y:S01]  /*7af0*/  BSSY B0, `(.L_x_91) ;  /* 0x0000027000007945 */ /* 0x000fe20003800000 */
[----:B------:R-:W-:-:S03]  /*7b00*/  IMAD.MOV.U32 R8, RZ, RZ, RZ ;  /* 0x000000ffff087224 */ /* 0x000fc600078e00ff */
[----:B------:R-:W-:Y:S05]  /*7b10*/  @!P3 BRA `(.L_x_92) ;  /* 0x000000000090b947 */ /* 0x000fea0003800000 */
[----:B------:R-:W1:Y:S01]  /*7b20*/  S2R R6, SR_CgaCtaId ;  /* 0x0000000000067919 */ /* 0x000e620000008800 */
[----:B------:R-:W-:-:S04]  /*7b30*/  MOV R5, 0x400 ;  /* 0x0000040000057802 */ /* 0x000fc80000000f00 */
[----:B-1----:R-:W-:Y:S01]  /*7b40*/  LEA R7, R6, R5, 0x18 ;  /* 0x0000000506077211 */ /* 0x002fe200078ec0ff */
[----:B------:R-:W-:-:S04]  /*7b50*/  IMAD.MOV.U32 R6, RZ, RZ, 0x1 ;  /* 0x00000001ff067424 */ /* 0x000fc800078e00ff */
[----:B------:R-:W-:Y:S01]  /*7b60*/  IMAD R5, R4, 0x8, R7 ;  /* 0x0000000804057824 */ /* 0x000fe200078e0207 */
[----:B------:R-:W-:-:S04]  /*7b70*/  SHF.L.U32 R6, R6, 0x1f, RZ ;  /* 0x0000001f06067819 */ /* 0x000fc800000006ff */
[----:B------:R-:W1:Y:S02]  /*7b80*/  SYNCS.PHASECHK.TRANS64.TRYWAIT P0, [R5+URZ+0x1c460], R6 ;  /* 0x01c46006050075a7 */ /* 0x000e64000800017f */
[----:B-1----:R-:W-:Y:S05]  /*7b90*/  @!P0 BRA `(.L_x_93) ;  /* 0x0000001800288947 */ /* 0x002fea0003800000 */
.L_x_142:
        /* <DEDUP_REMOVED lines=8> */
.L_x_94:
[----:B------:R-:W-:-:S04]  /*7c20*/  LOP3.LUT P0, RZ, R2, 0x1f, RZ, 0xc0, !PT ;  /* 0x0000001f02ff7812 */ /* 0x000fc8000780c0ff */
[----:B------:R-:W-:-:S13]  /*7c30*/  PLOP3.LUT P0, PT, P0, P2, PT, 0x2a, 0x0 ;  /* 0x000000000000781c */ /* 0x000fda0000704572 */
[----:B------:R-:W-:Y:S05]  /*7c40*/  @P0 BRA `(.L_x_95) ;  /* 0x0000000000040947 */ /* 0x000fea0003800000 */
[----:B------:R-:W-:Y:S01]  /*7c50*/  BPT.TRAP 0x1 ;  /* 0x000000040000795c */ /* 0x000fe20000300000 */
.L_x_95:
[----:B------:R-:W-:Y:S01]  /*7c60*/  R2UR UR5, R7 ;  /* 0x00000000070572ca */ /* 0x000fe200000e0000 */
[----:B------:R-:W-:Y:S01]  /*7c70*/  ULDC.64 UR6, c[0x0][0x198] ;  /* 0x0000660000067ab9 */ /* 0x000fe20000000a00 */
[----:B------:R-:W-:Y:S01]  /*7c80*/  R2UR UR17, R5 ;  /* 0x00000000051172ca */ /* 0x000fe200000e0000 */
[----:B------:R-:W-:Y:S01]  /*7c90*/  UIADD3 UR6, UP0, UR6, 0x2f0, URZ ;  /* 0x000002f006067890 */ /* 0x000fe2000ff1e03f */
[C---:B------:R-:W-:Y:S01]  /*7ca0*/  R2UR UR16, R4.reuse ;  /* 0x00000000041072ca */ /* 0x040fe200000e0000 */
[----:B------:R-:W-:Y:S01]  /*7cb0*/  UMOV UR8, 0x0 ;  /* 0x0000000000087882 */ /* 0x000fe20000000000 */
[----:B------:R-:W-:Y:S01]  /*7cc0*/  UMOV UR9, 0x10000000 ;  /* 0x1000000000097882 */ /* 0x000fe20000000000 */
[----:B------:R-:W-:Y:S01]  /*7cd0*/  UIADD3.X UR7, URZ, UR7, URZ, UP0, !UPT ;  /* 0x000000073f077290 */ /* 0x000fe200087fe43f */
[----:B------:R-:W-:Y:S01]  /*7ce0*/  VIADD R4, R4, 0x1 ;  /* 0x0000000104047836 */ /* 0x000fe20000000000 */
[----:B------:R-:W-:Y:S01]  /*7cf0*/  UMOV UR18, URZ ;  /* 0x0000003f00127c82 */ /* 0x000fe20008000000 */
[----:B------:R-:W-:Y:S01]  /*7d00*/  UMOV UR19, UR11 ;  /* 0x0000000b00137c82 */ /* 0x000fe20008000000 */
[----:B------:R-:W-:-:S04]  /*7d10*/  IMAD.MOV.U32 R8, RZ, RZ, 0x40 ;  /* 0x00000040ff087424 */ /* 0x000fc800078e00ff */
[----:B------:R-:W-:Y:S02]  /*7d20*/  UIADD3 UR17, UR17, 0x1c440, URZ ;  /* 0x0001c44011117890 */ /* 0x000fe4000fffe03f */
[----:B------:R-:W-:-:S09]  /*7d30*/  ULEA UR16, UR16, UR5, 0xd ;  /* 0x0000000510107291 */ /* 0x000fd2000f8e683f */
[----:B------:R1:W-:Y:S02]  /*7d40*/  UTMALDG.4D [UR16], [UR6], desc[UR8] ;  /* 0x00000810060075b4 */ /* 0x0003e40008019000 */
[----:B-1----:R-:W-:Y:S01]  /*7d50*/  NOP ;  /* 0x0000000000007918 */ /* 0x002fe20000000000 */
.L_x_92:
[----:B------:R-:W-:Y:S05]  /*7d60*/  BSYNC B0 ;  /* 0x0000000000007941 */ /* 0x000fea0003800000 */
.L_x_91:
[----:B------:R-:W-:Y:S01]  /*7d70*/  BSSY B0, `(.L_x_96) ;  /* 0x000002b000007945 */ /* 0x000fe20003800000 */
[----:B------:R-:W-:-:S03]  /*7d80*/  IMAD.MOV.U32 R5, RZ, RZ, 0x1 ;  /* 0x00000001ff057424 */ /* 0x000fc600078e00ff */
[----:B------:R-:W-:Y:S05]  /*7d90*/  @!P3 BRA `(.L_x_97) ;  /* 0x0000000000a0b947 */ /* 0x000fea0003800000 */
[----:B------:R-:W1:Y:S01]  /*7da0*/  S2R R6, SR_CgaCtaId ;  /* 0x0000000000067919 */ /* 0x000e620000008800 */
[----:B------:R-:W-:Y:S01]  /*7db0*/  MOV R5, 0x400 ;  /* 0x0000040000057802 */ /* 0x000fe20000000f00 */
[----:B------:R-:W-:-:S05]  /*7dc0*/  IMAD.MOV.U32 R7, RZ, RZ, 0x1 ;  /* 0x00000001ff077424 */ /* 0x000fca00078e00ff */
[----:B------:R-:W-:Y:S02]  /*7dd0*/  SHF.L.U32 R7, R7, 0x1f, RZ ;  /* 0x0000001f07077819 */ /* 0x000fe400000006ff */
[----:B-1----:R-:W-:-:S05]  /*7de0*/  LEA R5, R6, R5, 0x18 ;  /* 0x0000000506057211 */ /* 0x002fca00078ec0ff */
[----:B------:R-:W-:-:S04]  /*7df0*/  IMAD R6, R4, 0x8, R5 ;  /* 0x0000000804067824 */ /* 0x000fc800078e0205 */
[----:B------:R-:W1:Y:S02]  /*7e00*/  SYNCS.PHASECHK.TRANS64.TRYWAIT P0, [R6+URZ+0x1c460], R7 ;  /* 0x01c46007060075a7 */ /* 0x000e64000800017f */
[----:B-1----:R-:W-:Y:S05]  /*7e10*/  @!P0 BRA `(.L_x_98) ;  /* 0x00000014009c8947 */ /* 0x002fea0003800000 */
.L_x_143:
        /* <DEDUP_REMOVED lines=8> */
.L_x_99:
[----:B------:R-:W-:-:S04]  /*7ea0*/  LOP3.LUT P0, RZ, R2, 0x1f, RZ, 0xc0, !PT ;  /* 0x0000001f02ff7812 */ /* 0x000fc8000780c0ff */
[----:B------:R-:W-:-:S13]  /*7eb0*/  PLOP3.LUT P0, PT, P0, P2, PT, 0x2a, 0x0 ;  /* 0x000000000000781c */ /* 0x000fda0000704572 */
[----:B------:R-:W-:Y:S05]  /*7ec0*/  @P0 BRA `(.L_x_100) ;  /* 0x0000000000040947 */ /* 0x000fea0003800000 */
[----:B------:R-:W-:Y:S01]  /*7ed0*/  BPT.TRAP 0x1 ;  /* 0x000000040000795c */ /* 0x000fe20000300000 */
.L_x_100:
[----:B------:R-:W-:Y:S01]  /*7ee0*/  R2UR UR5, R5 ;  /* 0x00000000050572ca */ /* 0x000fe200000e0000 */
[----:B------:R-:W-:Y:S01]  /*7ef0*/  ULDC.64 UR6, c[0x0][0x198] ;  /* 0x0000660000067ab9 */ /* 0x000fe20000000a00 */
[----:B------:R-:W-:Y:S01]  /*7f00*/  R2UR UR17, R6 ;  /* 0x00000000061172ca */ /* 0x000fe200000e0000 */
[----:B------:R-:W-:Y:S01]  /*7f10*/  UIADD3 UR6, UP0, UR6, 0x1f0, URZ ;  /* 0x000001f006067890 */ /* 0x000fe2000ff1e03f */
[----:B------:R-:W-:Y:S01]  /*7f20*/  R2UR UR16, R4 ;  /* 0x00000000041072ca */ /* 0x000fe200000e0000 */
[----:B------:R-:W-:Y:S01]  /*7f30*/  UMOV UR8, 0x0 ;  /* 0x0000000000087882 */ /* 0x000fe20000000000 */
[----:B------:R-:W-:Y:S01]  /*7f40*/  R2UR UR19, R8 ;  /* 0x00000000081372ca */ /* 0x000fe200000e0000 */
[----:B------:R-:W-:Y:S01]  /*7f50*/  UIADD3.X UR7, URZ, UR7, URZ, UP0, !UPT ;  /* 0x000000073f077290 */ /* 0x000fe200087fe43f */
[----:B------:R-:W-:Y:S01]  /*7f60*/  VIADD R4, R4, 0x1 ;  /* 0x0000000104047836 */ /* 0x000fe20000000000 */
[----:B------:R-:W-:Y:S01]  /*7f70*/  UMOV UR9, 0x10000000 ;  /* 0x1000000000097882 */ /* 0x000fe20000000000 */
[----:B------:R-:W-:-:S03]  /*7f80*/  UMOV UR18, URZ ;  /* 0x0000003f00127c82 */ /* 0x000fc60008000000 */
[C---:B------:R-:W-:Y:S02]  /*7f90*/  ISETP.NE.AND P5, PT, R4.reuse, 0x4, PT ;  /* 0x000000040400780c */ /* 0x040fe40003fa5270 */
[----:B------:R-:W-:Y:S01]  /*7fa0*/  UIADD3 UR17, UR17, 0x1c440, URZ ;  /* 0x0001c44011117890 */ /* 0x000fe2000fffe03f */
[C---:B------:R-:W-:Y:S01]  /*7fb0*/  ISETP.NE.AND P0, PT, R4.reuse, 0x4, PT ;  /* 0x000000040400780c */ /* 0x040fe20003f05270 */
[----:B------:R-:W-:Y:S01]  /*7fc0*/  ULEA UR16, UR16, UR5, 0xd ;  /* 0x0000000510107291 */ /* 0x000fe2000f8e683f */
[----:B------:R-:W-:Y:S01]  /*7fd0*/  SEL R4, R4, RZ, P5 ;  /* 0x000000ff04047207 */ /* 0x000fe20002800000 */
[----:B------:R-:W-:Y:S01]  /*7fe0*/  UIADD3 UR19, UR11, UR19, URZ ;  /* 0x000000130b137290 */ /* 0x000fe2000fffe03f */
[----:B------:R-:W-:-:S08]  /*7ff0*/  SEL R5, RZ, 0x1, !P0 ;  /* 0x00000001ff057807 */ /* 0x000fd00004000000 */
[----:B------:R1:W-:Y:S02]  /*8000*/  UTMALDG.4D [UR16], [UR6], desc[UR8] ;  /* 0x00000810060075b4 */ /* 0x0003e40008019000 */
[----:B-1----:R-:W-:Y:S01]  /*8010*/  NOP ;  /* 0x0000000000007918 */ /* 0x002fe20000000000 */
.L_x_97:
[----:B------:R-:W-:Y:S05]  /*8020*/  BSYNC B0 ;  /* 0x0000000000007941 */ /* 0x000fea0003800000 */
.L_x_96:
[----:B------:R-:W-:Y:S01]  /*8030*/  BSSY B0, `(.L_x_101) ;  /* 0x0000031000007945 */ /* 0x000fe20003800000 */
[----:B------:R-:W-:-:S03]  /*8040*/  IMAD.MOV.U32 R9, RZ, RZ, RZ ;  /* 0x000000ffff097224 */ /* 0x000fc600078e00ff */
        /* <DEDUP_REMOVED lines=9> */
.L_x_144:
        /* <DEDUP_REMOVED lines=8> */
.L_x_104:
[----:B------:R-:W-:-:S04]  /*8160*/  LOP3.LUT P0, RZ, R2, 0x1f, RZ, 0xc0, !PT ;  /* 0x0000001f02ff7812 */ /* 0x000fc8000780c0ff */
[----:B------:R-:W-:-:S13]  /*8170*/  PLOP3.LUT P0, PT, P0, P2, PT, 0x2a, 0x0 ;  /* 0x000000000000781c */ /* 0x000fda0000704572 */
[----:B------:R-:W-:Y:S05]  /*8180*/  @P0 BRA `(.L_x_105) ;  /* 0x0000000000040947 */ /* 0x000fea0003800000 */
[----:B------:R-:W-:Y:S01]  /*8190*/  BPT.TRAP 0x1 ;  /* 0x000000040000795c */ /* 0x000fe20000300000 */
.L_x_105:
[----:B------:R-:W-:Y:S01]  /*81a0*/  R2UR UR17, R6 ;  /* 0x00000000061172ca */ /* 0x000fe200000e0000 */
[C-C-:B------:R-:W-:Y:S01]  /*81b0*/  IMAD R6, R0.reuse, 0x2000, R7.reuse ;  /* 0x0000200000067824 */ /* 0x140fe200078e0207 */
[----:B------:R-:W-:Y:S01]  /*81c0*/  ULDC.64 UR12, c[0x0][0x198] ;  /* 0x00006600000c7ab9 */ /* 0x000fe20000000a00 */
[C---:B------:R-:W-:Y:S01]  /*81d0*/  IMAD R7, R0.reuse, 0x100, R7 ;  /* 0x0000010000077824 */ /* 0x040fe200078e0207 */
[----:B------:R-:W-:Y:S01]  /*81e0*/  UIADD3 UR6, UP0, UR12, 0x3f0, URZ ;  /* 0x000003f00c067890 */ /* 0x000fe2000ff1e03f */
[----:B------:R-:W-:Y:S01]  /*81f0*/  VIADD R0, R0, 0x1 ;  /* 0x0000000100007836 */ /* 0x000fe20000000000 */
[----:B------:R-:W-:Y:S01]  /*8200*/  R2UR UR16, R6 ;  /* 0x00000000061072ca */ /* 0x000fe200000e0000 */
[----:B------:R-:W-:Y:S01]  /*8210*/  UIADD3 UR12, UP1, UR12, 0x5f0, URZ ;  /* 0x000005f00c0c7890 */ /* 0x000fe2000ff3e03f */
[----:B------:R-:W-:Y:S01]  /*8220*/  R2UR UR24, R7 ;  /* 0x00000000071872ca */ /* 0x000fe200000e0000 */
[----:B------:R-:W-:Y:S01]  /*8230*/  UIADD3.X UR7, URZ, UR13, URZ, UP0, !UPT ;  /* 0x0000000d3f077290 */ /* 0x000fe200087fe43f */
[----:B------:R-:W-:Y:S01]  /*8240*/  IMAD.MOV.U32 R9, RZ, RZ, 0x1 ;  /* 0x00000001ff097424 */ /* 0x000fe200078e00ff */
[----:B------:R-:W-:-:S02]  /*8250*/  UIADD3.X UR13, URZ, UR13, URZ, UP1, !UPT ;  /* 0x0000000d3f0d7290 */ /* 0x000fc40008ffe43f */
[----:B------:R-:W-:Y:S01]  /*8260*/  UIADD3 UR17, UR17, 0x1c400, URZ ;  /* 0x0001c40011117890 */ /* 0x000fe2000fffe03f */
[----:B------:R-:W-:Y:S01]  /*8270*/  UMOV UR8, 0x0 ;  /* 0x0000000000087882 */ /* 0x000fe20000000000 */
[----:B------:R-:W-:Y:S01]  /*8280*/  UMOV UR9, 0x10000000 ;  /* 0x1000000000097882 */ /* 0x000fe20000000000 */
[----:B------:R-:W-:Y:S01]  /*8290*/  UMOV UR18, URZ ;  /* 0x0000003f00127c82 */ /* 0x000fe20008000000 */
[----:B------:R-:W-:Y:S02]  /*82a0*/  UMOV UR19, URZ ;  /* 0x0000003f00137c82 */ /* 0x000fe40008000000 */
[----:B------:R-:W-:Y:S02]  /*82b0*/  UIADD3 UR16, UR16, 0xc000, URZ ;  /* 0x0000c00010107890 */ /* 0x000fe4000fffe03f */
[----:B------:R-:W-:Y:S01]  /*82c0*/  UIADD3 UR24, UR24, 0x1c000, URZ ;  /* 0x0001c00018187890 */ /* 0x000fe2000fffe03f */
[----:B------:R-:W-:Y:S01]  /*82d0*/  UMOV UR26, URZ ;  /* 0x0000003f001a7c82 */ /* 0x000fe20008000000 */
[----:B------:R-:W-:Y:S01]  /*82e0*/  UMOV UR27, UR20 ;  /* 0x00000014001b7c82 */ /* 0x000fe20008000000 */
[----:B------:R-:W-:Y:S01]  /*82f0*/  UMOV UR28, UR21 ;  /* 0x00000015001c7c82 */ /* 0x000fe20008000000 */
[----:B------:R-:W-:-:S03]  /*8300*/  UMOV UR25, UR17 ;  /* 0x0000001100197c82 */ /* 0x000fc60008000000 */
[----:B------:R1:W-:Y:S02]  /*8310*/  UTMALDG.4D [UR16], [UR6], desc[UR8] ;  /* 0x00000810060075b4 */ /* 0x0003e40008019000 */
[----:B------:R1:W-:Y:S02]  /*8320*/  UTMALDG.3D [UR24], [UR12], desc[UR8] ;  /* 0x000008180c0075b4 */ /* 0x0003e40008011000 */
[----:B-1----:R-:W-:Y:S01]  /*8330*/  NOP ;  /* 0x0000000000007918 */ /* 0x002fe20000000000 */
.L_x_102:
[----:B------:R-:W-:Y:S05]  /*8340*/  BSYNC B0 ;  /* 0x0000000000007941 */ /* 0x000fea0003800000 */
.L_x_101:
[----:B------:R-:W-:Y:S04]  /*8350*/  BSSY B0, `(.L_x_106) ;  /* 0x0000024000007945 */ /* 0x000fe80003800000 */
[----:B------:R-:W-:Y:S05]  /*8360*/  @!P3 BRA `(.L_x_107) ;  /* 0x000000000088b947 */ /* 0x000fea0003800000 */
[----:B------:R-:W1:Y:S01]  /*8370*/  S2R R7, SR_CgaCtaId ;  /* 0x0000000000077919 */ /* 0x000e620000008800 */
[----:B------:R-:W-:Y:S02]  /*8380*/  MOV R6, 0x400 ;  /* 0x0000040000067802 */ /* 0x000fe40000000f00 */
[----:B------:R-:W-:Y:S02]  /*8390*/  SHF.L.U32 R5, R5, 0x1f, RZ ;  /* 0x0000001f05057819 */ /* 0x000fe400000006ff */
[----:B-1----:R-:W-:-:S05]  /*83a0*/  LEA R7, R7, R6, 0x18 ;  /* 0x0000000607077211 */ /* 0x002fca00078ec0ff */
[----:B------:R-:W-:-:S04]  /*83b0*/  IMAD R6, R4, 0x8, R7 ;  /* 0x0000000804067824 */ /* 0x000fc800078e0207 */
[----:B------:R-:W1:Y:S02]  /*83c0*/  SYNCS.PHASECHK.TRANS64.TRYWAIT P0, [R6+URZ+0x1c460], R5 ;  /* 0x01c46005060075a7 */ /* 0x000e64000800017f */
[----:B-1----:R-:W-:Y:S05]  /*83d0*/  @!P0 BRA `(.L_x_108) ;  /* 0x0000001000548947 */ /* 0x002fea0003800000 */
.L_x_145:
        /* <DEDUP_REMOVED lines=8> */
.L_x_109:
[----:B------:R-:W-:-:S04]  /*8460*/  LOP3.LUT P0, RZ, R2, 0x1f, RZ, 0xc0, !PT ;  /* 0x0000001f02ff7812 */ /* 0x000fc8000780c0ff */
[----:B------:R-:W-:-:S13]  /*8470*/  PLOP3.LUT P0, PT, P0, P2, PT, 0x2a, 0x0 ;  /* 0x000000000000781c */ /* 0x000fda0000704572 */
[----:B------:R-:W-:Y:S05]  /*8480*/  @P0 BRA `(.L_x_110) ;  /* 0x0000000000040947 */ /* 0x000fea0003800000 */
[----:B------:R-:W-:Y:S01]  /*8490*/  BPT.TRAP 0x1 ;  /* 0x000000040000795c */ /* 0x000fe20000300000 */
.L_x_110:
        /* <DEDUP_REMOVED lines=8> */
[----:B------:R-:W-:Y:S01]  /*8520*/  UMOV UR9, 0x10000000 ;  /* 0x1000000000097882 */ /* 0x000fe20000000000 */
[----:B------:R-:W-:-:S06]  /*8530*/  UMOV UR18, URZ ;  /* 0x0000003f00127c82 */ /* 0x000fcc0008000000 */
[----:B------:R-:W-:Y:S02]  /*8540*/  ULEA UR16, UR16, UR5, 0xd ;  /* 0x0000000510107291 */ /* 0x000fe4000f8e683f */
[----:B------:R-:W-:Y:S02]  /*8550*/  UIADD3 UR19, UR11, UR19, URZ ;  /* 0x000000130b137290 */ /* 0x000fe4000fffe03f */
[----:B------:R-:W-:-:S09]  /*8560*/  UIADD3 UR17, UR17, 0x1c440, URZ ;  /* 0x0001c44011117890 */ /* 0x000fd2000fffe03f */
[----:B------:R1:W-:Y:S02]  /*8570*/  UTMALDG.4D [UR16], [UR6], desc[UR8] ;  /* 0x00000810060075b4 */ /* 0x0003e40008019000 */
[----:B-1----:R-:W-:Y:S01]  /*8580*/  NOP ;  /* 0x0000000000007918 */ /* 0x002fe20000000000 */
.L_x_107:
[----:B------:R-:W-:Y:S05]  /*8590*/  BSYNC B0 ;  /* 0x0000000000007941 */ /* 0x000fea0003800000 */
.L_x_106:
[----:B------:R-:W-:-:S13]  /*85a0*/  ISETP.GE.AND P0, PT, R3, 0x41, PT ;  /* 0x000000410300780c */ /* 0x000fda0003f06270 */
[----:B------:R-:W-:Y:S05]  /*85b0*/  @!P0 EXIT ;  /* 0x000000000000894d */ /* 0x000fea0003800000 */
[----:B------:R-:W-:Y:S01]  /*85c0*/  VIADD R3, R3, 0x3f ;  /* 0x0000003f03037836 */ /* 0x000fe20000000000 */
[----:B------:R-:W-:Y:S01]  /*85d0*/  LOP3.LUT P0, RZ, R2, 0x1f, RZ, 0xc0, !PT ;  /* 0x0000001f02ff7812 */ /* 0x000fe2000780c0ff */
[----:B------:R-:W-:Y:S03]  /*85e0*/  BSSY B0, `(.L_x_111) ;  /* 0x000008a000007945 */ /* 0x000fe60003800000 */
[----:B------:R-:W-:Y:S02]  /*85f0*/  SHF.R.S32.HI R2, RZ, 0x1f, R3 ;  /* 0x0000001fff027819 */ /* 0x000fe40000011403 */
[----:B------:R-:W-:Y:S02]  /*8600*/  PLOP3.LUT P0, PT, P0, P2, PT, 0x2a, 0x0 ;  /* 0x000000000000781c */ /* 0x000fe40000704572 */
[----:B------:R-:W-:Y:S01]  /*8610*/  LEA.HI R2, R2, R3, RZ, 0x6 ;  /* 0x0000000302027211 */ /* 0x000fe200078f30ff */
[----:B------:R-:W-:-:S03]  /*8620*/  IMAD.U32 R3, RZ, RZ, UR4 ;  /* 0x00000004ff037e24 */ /* 0x000fc6000f8e00ff */
[----:B------:R-:W-:Y:S02]  /*8630*/  SHF.R.S32.HI R4, RZ, 0x6, R2 ;  /* 0x00000006ff047819 */ /* 0x000fe40000011402 */
[----:B------:R-:W-:Y:S01]  /*8640*/  LOP3.LUT R2, R3, 0x2, RZ, 0xfc, !PT ;  /* 0x0000000203027812 */ /* 0x000fe200078efcff */
[----:B------:R-:W-:Y:S02]  /*8650*/  IMAD.MOV.U32 R3, RZ, RZ, 0x1 ;  /* 0x00000001ff037424 */ /* 0x000fe400078e00ff */
[----:B------:R-:W-:-:S07]  /*8660*/  IMAD.SHL.U32 R4, R4, 0x4, RZ ;  /* 0x0000000404047824 */ /* 0x000fce00078e00ff */
.L_x_126:
[----:B------:R-:W-:Y:S04]  /*8670*/  BSSY B1, `(.L_x_112) ;  /* 0x0000020000017945 */ /* 0x000fe80003800000 */
[----:B------:R-:W-:Y:S05]  /*8680*/  @!P3 BRA `(.L_x_113) ;  /* 0x000000000078b947 */ /* 0x000fea0003800000 */
[----:B------:R-:W1:Y:S01]  /*8690*/  S2R R6, SR_CgaCtaId ;  /* 0x0000000000067919 */ /* 0x000e620000008800 */
[----:B------:R-:W-:-:S04]  /*86a0*/  MOV R5, 0x400 ;  /* 0x0000040000057802 */ /* 0x000fc80000000f00 */
[----:B-1----:R-:W-:Y:S02]  /*86b0*/  LEA R7, R6, R5, 0x18 ;  /* 0x0000000506077211 */ /* 0x002fe400078ec0ff */
[----:B------:R-:W-:-:S03]  /*86c0*/  SHF.L.U32 R5, R3, 0x1f, RZ ;  /* 0x0000001f03057819 */ /* 0x000fc600000006ff */
[----:B------:R-:W-:-:S04]  /*86d0*/  IMAD R6, R0, 0x8, R7 ;  /* 0x0000000800067824 */ /* 0x000fc800078e0207 */
[----:B------:R-:W1:Y:S02]  /*86e0*/  SYNCS.PHASECHK.TRANS64.TRYWAIT P4, [R6+URZ+0x1c420], R5 ;  /* 0x01c42005060075a7 */ /* 0x000e64000808017f */
[----:B-1----:R-:W-:Y:S05]  /*86f0*/  @!P4 BRA `(.L_x_114) ;  /* 0x0000000c00a0c947 */ /* 0x002fea0003800000 */
.L_x_146:
[----:B-1----:R-:W-:-:S04]  /*8700*/  @P2 IMAD.MOV.U32 R5, RZ, RZ, 0x2100 ;  /* 0x00002100ff052424 */ /* 0x002fc800078e00ff */
[----:B------:R1:W-:Y:S02]  /*8710*/  @P2 SYNCS.ARRIVE.TRANS64 RZ, [R6+URZ+0x1c400], R5 ;  /* 0x01c4000506ff29a7 */ /* 0x0003e4000800003f */
[----:B-1----:R-:W-:-:S04]  /*8720*/  PRMT R5, R2, 0x9910, RZ ;  /* 0x0000991002057816 */ /* 0x002fc800000000ff */
[----:B------:R-:W-:-:S13]  /*8730*/  ISETP.NE.AND P4, PT, R5, 0x2, PT ;  /* 0x000000020500780c */ /* 0x000fda0003f85270 */
[----:B------:R-:W-:Y:S05]  /*8740*/  @P4 BRA `(.L_x_115) ;  /* 0x0000000000044947 */ /* 0x000fea0003800000 */
[----:B------:R-:W-:Y:S01]  /*8750*/  BPT.TRAP 0x1 ;  /* 0x000000040000795c */ /* 0x000fe20000300000 */
.L_x_115:
[----:B------:R-:W-:Y:S05]  /*8760*/  @P0 BRA `(.L_x_116) ;  /* 0x0000000000040947 */ /* 0x000fea0003800000 */
[----:B------:R-:W-:Y:S01]  /*8770*/  BPT.TRAP 0x1 ;  /* 0x000000040000795c */ /* 0x000fe20000300000 */
.L_x_116:
[----:B------:R-:W-:Y:S01]  /*8780*/  IMAD R7, R0, 0x2000, R7 ;  /* 0x0000200000077824 */ /* 0x000fe200078e0207 */
[----:B------:R-:W-:Y:S01]  /*8790*/  R2UR UR17, R6 ;  /* 0x00000000061172ca */ /* 0x000fe200000e0000 */
[----:B------:R-:W-:Y:S01]  /*87a0*/  ULDC.64 UR6, c[0x0][0x198] ;  /* 0x0000660000067ab9 */ /* 0x000fe20000000a00 */
[----:B------:R-:W-:Y:S01]  /*87b0*/  R2UR UR19, R9 ;  /* 0x00000000091372ca */ /* 0x000fe200000e0000 */
[----:B------:R-:W-:Y:S01]  /*87c0*/  UIADD3 UR6, UP0, UR6, 0xf0, URZ ;  /* 0x000000f006067890 */ /* 0x000fe2000ff1e03f */
[----:B------:R-:W-:Y:S01]  /*87d0*/  R2UR UR16, R7 ;  /* 0x00000000071072ca */ /* 0x000fe200000e0000 */
[----:B------:R-:W-:Y:S01]  /*87e0*/  UMOV UR8, 0x0 ;  /* 0x0000000000087882 */ /* 0x000fe20000000000 */
[----:B------:R-:W-:Y:S01]  /*87f0*/  UMOV UR9, 0x10000000 ;  /* 0x1000000000097882 */ /* 0x000fe20000000000 */
[----:B------:R-:W-:Y:S01]  /*8800*/  UIADD3.X UR7, URZ, UR7, URZ, UP0, !UPT ;  /* 0x000000073f077290 */ /* 0x000fe200087fe43f */
[----:B------:R-:W-:-:S05]  /*8810*/  UMOV UR18, URZ ;  /* 0x0000003f00127c82 */ /* 0x000fca0008000000 */
[----:B------:R-:W-:Y:S02]  /*8820*/  UIADD3 UR17, UR17, 0x1c400, URZ ;  /* 0x0001c40011117890 */ /* 0x000fe4000fffe03f */
[----:B------:R-:W-:Y:S02]  /*8830*/  USHF.L.U32 UR19, UR19, 0x6, URZ ;  /* 0x0000000613137899 */ /* 0x000fe4000800063f */
[----:B------:R-:W-:-:S09]  /*8840*/  UIADD3 UR16, UR16, 0xc000, URZ ;  /* 0x0000c00010107890 */ /* 0x000fd2000fffe03f */
[----:B------:R1:W-:Y:S02]  /*8850*/  UTMALDG.4D [UR16], [UR6], desc[UR8] ;  /* 0x00000810060075b4 */ /* 0x0003e40008019000 */
[----:B-1----:R-:W-:Y:S01]  /*8860*/  NOP ;  /* 0x0000000000007918 */ /* 0x002fe20000000000 */
.L_x_113:
[----:B------:R-:W-:Y:S05]  /*8870*/  BSYNC B1 ;  /* 0x0000000000017941 */ /* 0x000fea0003800000 */
.L_x_112:
[C---:B------:R-:W-:Y:S01]  /*8880*/  ISETP.LT.OR P4, PT, R4.reuse, 0x6, !P3 ;  /* 0x000000060400780c */ /* 0x040fe20005f81670 */
[----:B------:R-:W-:Y:S01]  /*8890*/  BSSY B1, `(.L_x_117) ;  /* 0x000001c000017945 */ /* 0x000fe20003800000 */
[----:B------:R-:W-:-:S11]  /*88a0*/  ISETP.LT.OR P5, PT, R4, 0x7, !P3 ;  /* 0x000000070400780c */ /* 0x000fd60005fa1670 */
[----:B------:R-:W-:Y:S05]  /*88b0*/  @P4 BRA `(.L_x_118) ;  /* 0x0000000000644947 */ /* 0x000fea0003800000 */
[----:B------:R-:W1:Y:S01]  /*88c0*/  S2R R6, SR_CgaCtaId ;  /* 0x0000000000067919 */ /* 0x000e620000008800 */
[----:B------:R-:W-:Y:S01]  /*88d0*/  MOV R5, 0x400 ;  /* 0x0000040000057802 */ /* 0x000fe20000000f00 */
[----:B------:R-:W-:Y:S01]  /*88e0*/  ULDC.64 UR6, c[0x0][0x198] ;  /* 0x0000660000067ab9 */ /* 0x000fe20000000a00 */
[----:B------:R-:W-:Y:S01]  /*88f0*/  R2UR UR26, R9 ;  /* 0x00000000091a72ca */ /* 0x000fe200000e0000 */
[----:B------:R-:W-:Y:S01]  /*8900*/  UIADD3 UR6, UP0, UR6, 0x4f0, URZ ;  /* 0x000004f006067890 */ /* 0x000fe2000ff1e03f */
[----:B------:R-:W-:Y:S01]  /*8910*/  UMOV UR8, 0x0 ;  /* 0x0000000000087882 */ /* 0x000fe20000000000 */
[----:B------:R-:W-:Y:S02]  /*8920*/  UMOV UR9, 0x10000000 ;  /* 0x1000000000097882 */ /* 0x000fe40000000000 */
[----:B------:R-:W-:Y:S01]  /*8930*/  UIADD3.X UR7, URZ, UR7, URZ, UP0, !UPT ;  /* 0x000000073f077290 */ /* 0x000fe200087fe43f */
[----:B------:R-:W-:Y:S01]  /*8940*/  UMOV UR27, UR20 ;  /* 0x00000014001b7c82 */ /* 0x000fe20008000000 */
[----:B------:R-:W-:-:S06]  /*8950*/  UMOV UR28, UR21 ;  /* 0x00000015001c7c82 */ /* 0x000fcc0008000000 */
[----:B------:R-:W-:Y:S01]  /*8960*/  USHF.L.U32 UR26, UR26, 0x6, URZ ;  /* 0x000000061a1a7899 */ /* 0x000fe2000800063f */
[----:B-1----:R-:W-:-:S05]  /*8970*/  LEA R5, R6, R5, 0x18 ;  /* 0x0000000506057211 */ /* 0x002fca00078ec0ff */
[C-C-:B------:R-:W-:Y:S02]  /*8980*/  IMAD R6, R0.reuse, 0x8, R5.reuse ;  /* 0x0000000800067824 */ /* 0x140fe400078e0205 */
[----:B------:R-:W-:-:S03]  /*8990*/  IMAD R5, R0, 0x100, R5 ;  /* 0x0000010000057824 */ /* 0x000fc600078e0205 */
[----:B------:R-:W-:Y:S02]  /*89a0*/  R2UR UR25, R6 ;  /* 0x00000000061972ca */ /* 0x000fe400000e0000 */
[----:B------:R-:W-:Y:S01]  /*89b0*/  R2UR UR24, R5 ;  /* 0x00000000051872ca */ /* 0x000fe200000e0000 */
[----:B------:R-:W-:-:S05]  /*89c0*/  VIADD R5, R0, 0x1 ;  /* 0x0000000100057836 */ /* 0x000fca0000000000 */
[----:B------:R-:W-:-:S04]  /*89d0*/  ISETP.NE.AND P4, PT, R5, 0x4, PT ;  /* 0x000000040500780c */ /* 0x000fc80003f85270 */
[----:B------:R-:W-:Y:S01]  /*89e0*/  SEL R0, RZ, 0x1, P4 ;  /* 0x00000001ff007807 */ /* 0x000fe20002000000 */
[----:B------:R-:W-:Y:S02]  /*89f0*/  UIADD3 UR25, UR25, 0x1c400, URZ ;  /* 0x0001c40019197890 */ /* 0x000fe4000fffe03f */
[----:B------:R-:W-:Y:S01]  /*8a00*/  UIADD3 UR24, UR24, 0x1c000, URZ ;  /* 0x0001c00018187890 */ /* 0x000fe2000fffe03f */
[----:B------:R-:W-:Y:S02]  /*8a10*/  LOP3.LUT R3, R3, R0, RZ, 0x3c, !PT ;  /* 0x0000000003037212 */ /* 0x000fe400078e3cff */
[----:B------:R-:W-:-:S06]  /*8a20*/  SEL R0, R5, RZ, P4 ;  /* 0x000000ff05007207 */ /* 0x000fcc0002000000 */
[----:B------:R1:W-:Y:S02]  /*8a30*/  UTMALDG.3D [UR24], [UR6], desc[UR8] ;  /* 0x00000818060075b4 */ /* 0x0003e40008011000 */
[----:B-1----:R-:W-:Y:S01]  /*8a40*/  NOP ;  /* 0x0000000000007918 */ /* 0x002fe20000000000 */
.L_x_118:
[----:B------:R-:W-:Y:S05]  /*8a50*/  BSYNC B1 ;  /* 0x0000000000017941 */ /* 0x000fea0003800000 */
.L_x_117:
[----:B------:R-:W-:Y:S04]  /*8a60*/  BSSY B1, `(.L_x_119) ;  /* 0x0000020000017945 */ /* 0x000fe80003800000 */
[----:B------:R-:W-:Y:S05]  /*8a70*/  @P5 BRA `(.L_x_120) ;  /* 0x0000000000785947 */ /* 0x000fea0003800000 */
[----:B------:R-:W1:Y:S01]  /*8a80*/  S2R R6, SR_CgaCtaId ;  /* 0x0000000000067919 */ /* 0x000e620000008800 */
[----:B------:R-:W-:Y:S02]  /*8a90*/  MOV R5, 0x400 ;  /* 0x0000040000057802 */ /* 0x000fe40000000f00 */
[----:B------:R-:W-:Y:S02]  /*8aa0*/  SHF.L.U32 R7, R3, 0x1f, RZ ;  /* 0x0000001f03077819 */ /* 0x000fe400000006ff */
[----:B-1----:R-:W-:-:S05]  /*8ab0*/  LEA R5, R6, R5, 0x18 ;  /* 0x0000000506057211 */ /* 0x002fca00078ec0ff */
[----:B------:R-:W-:-:S04]  /*8ac0*/  IMAD R6, R0, 0x8, R5 ;  /* 0x0000000800067824 */ /* 0x000fc800078e0205 */
[----:B------:R-:W1:Y:S02]  /*8ad0*/  SYNCS.PHASECHK.TRANS64.TRYWAIT P4, [R6+URZ+0x1c420], R7 ;  /* 0x01c42007060075a7 */ /* 0x000e64000808017f */
[----:B-1----:R-:W-:Y:S05]  /*8ae0*/  @!P4 BRA `(.L_x_121) ;  /* 0x0000000800b8c947 */ /* 0x002fea0003800000 */
.L_x_147:
[----:B-1----:R-:W-:-:S04]  /*8af0*/  @P1 IMAD.MOV.U32 R7, RZ, RZ, 0x2100 ;  /* 0x00002100ff071424 */ /* 0x002fc800078e00ff */
[----:B------:R1:W-:Y:S02]  /*8b00*/  @P1 SYNCS.ARRIVE.TRANS64 RZ, [R6+URZ+0x1c400], R7 ;  /* 0x01c4000706ff19a7 */ /* 0x0003e4000800003f */
[----:B-1----:R-:W-:-:S04]  /*8b10*/  PRMT R7, R2, 0x9910, RZ ;  /* 0x0000991002077816 */ /* 0x002fc800000000ff */
[----:B------:R-:W-:-:S13]  /*8b20*/  ISETP.NE.AND P4, PT, R7, 0x2, PT ;  /* 0x000000020700780c */ /* 0x000fda0003f85270 */
[----:B------:R-:W-:Y:S05]  /*8b30*/  @P4 BRA `(.L_x_122) ;  /* 0x0000000000044947 */ /* 0x000fea0003800000 */
[----:B------:R-:W-:Y:S01]  /*8b40*/  BPT.TRAP 0x1 ;  /* 0x000000040000795c */ /* 0x000fe20000300000 */
.L_x_122:
[----:B------:R-:W-:Y:S05]  /*8b50*/  @P0 BRA `(.L_x_123) ;  /* 0x0000000000040947 */ /* 0x000fea0003800000 */
[----:B------:R-:W-:Y:S01]  /*8b60*/  BPT.TRAP 0x1 ;  /* 0x000000040000795c */ /* 0x000fe20000300000 */
.L_x_123:
        /* <DEDUP_REMOVED lines=15> */
.L_x_120:
[----:B------:R-:W-:Y:S05]  /*8c60*/  BSYNC B1 ;  /* 0x0000000000017941 */ /* 0x000fea0003800000 */
.L_x_119:
[----:B------:R-:W-:Y:S01]  /*8c70*/  ISETP.LT.OR P4, PT, R4, 0x8, !P3 ;  /* 0x000000080400780c */ /* 0x000fe20005f81670 */
[----:B------:R-:W-:-:S12]  /*8c80*/  BSSY B1, `(.L_x_124) ;  /* 0x000001c000017945 */ /* 0x000fd80003800000 */
[----:B------:R-:W-:Y:S05]  /*8c90*/  @P4 BRA `(.L_x_125) ;  /* 0x0000000000684947 */ /* 0x000fea0003800000 */
[----:B------:R-:W1:Y:S01]  /*8ca0*/  S2R R6, SR_CgaCtaId ;  /* 0x0000000000067919 */ /* 0x000e620000008800 */
[----:B------:R-:W-:Y:S01]  /*8cb0*/  MOV R5, 0x400 ;  /* 0x0000040000057802 */ /* 0x000fe20000000f00 */
[----:B------:R-:W-:Y:S01]  /*8cc0*/  ULDC.64 UR6, c[0x0][0x198] ;  /* 0x0000660000067ab9 */ /* 0x000fe20000000a00 */
[C---:B------:R-:W-:Y:S01]  /*8cd0*/  R2UR UR26, R9.reuse ;  /* 0x00000000091a72ca */ /* 0x040fe200000e0000 */
[----:B------:R-:W-:Y:S01]  /*8ce0*/  UIADD3 UR6, UP0, UR6, 0x5f0, URZ ;  /* 0x000005f006067890 */ /* 0x000fe2000ff1e03f */
[----:B------:R-:W-:Y:S01]  /*8cf0*/  VIADD R9, R9, 0x1 ;  /* 0x0000000109097836 */ /* 0x000fe20000000000 */
[----:B------:R-:W-:Y:S01]  /*8d00*/  UMOV UR8, 0x0 ;  /* 0x0000000000087882 */ /* 0x000fe20000000000 */
[----:B------:R-:W-:Y:S01]  /*8d10*/  UMOV UR9, 0x10000000 ;  /* 0x1000000000097882 */ /* 0x000fe20000000000 */
[----:B------:R-:W-:Y:S01]  /*8d20*/  UIADD3.X UR7, URZ, UR7, URZ, UP0, !UPT ;  /* 0x000000073f077290 */ /* 0x000fe200087fe43f */
[----:B------:R-:W-:Y:S01]  /*8d30*/  UMOV UR27, UR20 ;  /* 0x00000014001b7c82 */ /* 0x000fe20008000000 */
[----:B------:R-:W-:-:S06]  /*8d40*/  UMOV UR28, UR21 ;  /* 0x00000015001c7c82 */ /* 0x000fcc0008000000 */
[----:B------:R-:W-:Y:S01]  /*8d50*/  USHF.L.U32 UR26, UR26, 0x6, URZ ;  /* 0x000000061a1a7899 */ /* 0x000fe2000800063f */
[----:B-1----:R-:W-:-:S05]  /*8d60*/  LEA R5, R6, R5, 0x18 ;  /* 0x0000000506057211 */ /* 0x002fca00078ec0ff */
[C-C-:B------:R-:W-:Y:S02]  /*8d70*/  IMAD R6, R0.reuse, 0x8, R5.reuse ;  /* 0x0000000800067824 */ /* 0x140fe400078e0205 */
[C---:B------:R-:W-:Y:S02]  /*8d80*/  IMAD R5, R0.reuse, 0x100, R5 ;  /* 0x0000010000057824 */ /* 0x040fe400078e0205 */
[----:B------:R-:W-:Y:S01]  /*8d90*/  VIADD R0, R0, 0x1 ;  /* 0x0000000100007836 */ /* 0x000fe20000000000 */
[----:B------:R-:W-:Y:S02]  /*8da0*/  R2UR UR25, R6 ;  /* 0x00000000061972ca */ /* 0x000fe400000e0000 */
[----:B------:R-:W-:Y:S02]  /*8db0*/  R2UR UR24, R5 ;  /* 0x00000000051872ca */ /* 0x000fe400000e0000 */
[----:B------:R-:W-:-:S04]  /*8dc0*/  ISETP.NE.AND P4, PT, R0, 0x4, PT ;  /* 0x000000040000780c */ /* 0x000fc80003f85270 */
[----:B------:R-:W-:Y:S02]  /*8dd0*/  SEL R6, RZ, 0x1, P4 ;  /* 0x00000001ff067807 */ /* 0x000fe40002000000 */
[----:B------:R-:W-:Y:S02]  /*8de0*/  SEL R0, R0, RZ, P4 ;  /* 0x000000ff00007207 */ /* 0x000fe40002000000 */
[----:B------:R-:W-:Y:S01]  /*8df0*/  LOP3.LUT R3, R3, R6, RZ, 0x3c, !PT ;  /* 0x0000000603037212 */ /* 0x000fe200078e3cff */
[----:B------:R-:W-:Y:S02]  /*8e00*/  UIADD3 UR25, UR25, 0x1c400, URZ ;  /* 0x0001c40019197890 */ /* 0x000fe4000fffe03f */
[----:B------:R-:W-:-:S09]  /*8e10*/  UIADD3 UR24, UR24, 0x1c000, URZ ;  /* 0x0001c00018187890 */ /* 0x000fd2000fffe03f */
[----:B------:R1:W-:Y:S02]  /*8e20*/  UTMALDG.3D [UR24], [UR6], desc[UR8] ;  /* 0x00000818060075b4 */ /* 0x0003e40008011000 */
[----:B-1----:R-:W-:Y:S01]  /*8e30*/  NOP ;  /* 0x0000000000007918 */ /* 0x002fe20000000000 */
.L_x_125:
[----:B------:R-:W-:Y:S05]  /*8e40*/  BSYNC B1 ;  /* 0x0000000000017941 */ /* 0x000fea0003800000 */
.L_x_124:
[C---:B------:R-:W-:Y:S01]  /*8e50*/  ISETP.GT.AND P4, PT, R4.reuse, 0x8, PT ;  /* 0x000000080400780c */ /* 0x040fe20003f84270 */
[----:B------:R-:W-:-:S12]  /*8e60*/  VIADD R4, R4, 0xfffffffc ;  /* 0xfffffffc04047836 */ /* 0x000fd80000000000 */
[----:B------:R-:W-:Y:S05]  /*8e70*/  @P4 BRA `(.L_x_126) ;  /* 0xfffffff400fc4947 */ /* 0x000fea000383ffff */
[----:B------:R-:W-:Y:S05]  /*8e80*/  BSYNC B0 ;  /* 0x0000000000007941 */ /* 0x000fea0003800000 */
.L_x_111:
[----:B------:R-:W-:Y:S05]  /*8e90*/  EXIT ;  /* 0x000000000000794d */ /* 0x000fea0003800000 */
.L_x_15:
[----:B--2---:R-:W-:-:S04]  /*8ea0*/  IMAD.U32 R3, RZ, RZ, UR6 ;  /* 0x00000006ff037e24 */ /* 0x004fc8000f8e00ff */
[----:B------:R2:W3:Y:S03]  /*8eb0*/  SYNCS.PHASECHK.TRANS64.TRYWAIT P1, [R3+URZ+0x1c440], R4 ;  /* 0x01c44004030075a7 */ /* 0x0004e6000802017f */
[----:B---3--:R-:W-:Y:S05]  /*8ec0*/  @!P1 NANOSLEEP.SYNCS 0x989680 ;  /* 0x009896800000995d */ /* 0x008fea0003900000 */
[----:B------:R-:W3:Y:S02]  /*8ed0*/  @!P1 SYNCS.PHASECHK.TRANS64 P1, [R3+URZ+0x1c440], R4 ;  /* 0x01c44004030095a7 */ /* 0x000ee4000802007f */
[----:B---3--:R-:W-:Y:S05]  /*8ee0*/  @!P1 BRA `(.L_x_15) ;  /* 0xfffffffc00ec9947 */ /* 0x008fea000383ffff */
[----:B------:R-:W-:Y:S05]  /*8ef0*/  BRA `(.L_x_127) ;  /* 0xffffff7c00d07947 */ /* 0x000fea000383ffff */
.L_x_17:
[----:B---3--:R-:W-:-:S04]  /*8f00*/  IMAD.U32 R5, RZ, RZ, UR6 ;  /* 0x00000006ff057e24 */ /* 0x008fc8000f8e00ff */
[----:B------:R3:W4:Y:S03]  /*8f10*/  SYNCS.PHASECHK.TRANS64.TRYWAIT P1, [R5+URZ+0x1c448], R4 ;  /* 0x01c44804050075a7 */ /* 0x000726000802017f */
[----:B----4-:R-:W-:Y:S05]  /*8f20*/  @!P1 NANOSLEEP.SYNCS 0x989680 ;  /* 0x009896800000995d */ /* 0x010fea0003900000 */
[----:B------:R-:W4:Y:S02]  /*8f30*/  @!P1 SYNCS.PHASECHK.TRANS64 P1, [R5+URZ+0x1c448], R4 ;  /* 0x01c44804050095a7 */ /* 0x000f24000802007f */
[----:B----4-:R-:W-:Y:S05]  /*8f40*/  @!P1 BRA `(.L_x_17) ;  /* 0xfffffffc00ec9947 */ /* 0x010fea000383ffff */
[----:B------:R-:W-:Y:S05]  /*8f50*/  BRA `(.L_x_128) ;  /* 0xffffff7c00dc7947 */ /* 0x000fea000383ffff */
.L_x_20:
[----:B-1----:R-:W-:-:S04]  /*8f60*/  IMAD.U32 R3, RZ, RZ, UR14 ;  /* 0x0000000eff037e24 */ /* 0x002fc8000f8e00ff */
[----:B------:R1:W2:Y:S03]  /*8f70*/  SYNCS.PHASECHK.TRANS64.TRYWAIT P1, [R3+URZ+0x1c400], R2 ;  /* 0x01c40002030075a7 */ /* 0x0002a6000802017f */
[----:B--2---:R-:W-:Y:S05]  /*8f80*/  @!P1 NANOSLEEP.SYNCS 0x989680 ;  /* 0x009896800000995d */ /* 0x004fea0003900000 */
[----:B------:R-:W2:Y:S02]  /*8f90*/  @!P1 SYNCS.PHASECHK.TRANS64 P1, [R3+URZ+0x1c400], R2 ;  /* 0x01c40002030095a7 */ /* 0x000ea4000802007f */
[----:B--2---:R-:W-:Y:S05]  /*8fa0*/  @!P1 BRA `(.L_x_20) ;  /* 0xfffffffc00ec9947 */ /* 0x004fea000383ffff */
[----:B------:R-:W-:Y:S05]  /*8fb0*/  BRA `(.L_x_129) ;  /* 0xffffff8400087947 */ /* 0x000fea000383ffff */
.L_x_22:
[----:B-1----:R-:W-:-:S04]  /*8fc0*/  IMAD.U32 R7, RZ, RZ, UR15 ;  /* 0x0000000fff077e24 */ /* 0x002fc8000f8e00ff */
[----:B------:R1:W2:Y:S03]  /*8fd0*/  SYNCS.PHASECHK.TRANS64.TRYWAIT P1, [R7+URZ+0x1c400], R6 ;  /* 0x01c40006070075a7 */ /* 0x0002a6000802017f */
[----:B--2---:R-:W-:Y:S05]  /*8fe0*/  @!P1 NANOSLEEP.SYNCS 0x989680 ;  /* 0x009896800000995d */ /* 0x004fea0003900000 */
[----:B------:R-:W2:Y:S02]  /*8ff0*/  @!P1 SYNCS.PHASECHK.TRANS64 P1, [R7+URZ+0x1c400], R6 ;  /* 0x01c40006070095a7 */ /* 0x000ea4000802007f */
[----:B--2---:R-:W-:Y:S05]  /*9000*/  @!P1 BRA `(.L_x_22) ;  /* 0xfffffffc00ec9947 */ /* 0x004fea000383ffff */
[----:B------:R-:W-:Y:S05]  /*9010*/  BRA `(.L_x_130) ;  /* 0xffffff8400c87947 */ /* 0x000fea000383ffff */
.L_x_23:
[----:B-1----:R-:W-:-:S04]  /*9020*/  IMAD.U32 R4, RZ, RZ, UR14 ;  /* 0x0000000eff047e24 */ /* 0x002fc8000f8e00ff */
[----:B------:R1:W2:Y:S03]  /*9030*/  SYNCS.PHASECHK.TRANS64.TRYWAIT P1, [R4+URZ], R13 ;  /* 0x0000000d040075a7 */ /* 0x0002a6000802017f */
[----:B--2---:R-:W-:Y:S05]  /*9040*/  @!P1 NANOSLEEP.SYNCS 0x989680 ;  /* 0x009896800000995d */ /* 0x004fea0003900000 */
[----:B------:R-:W2:Y:S02]  /*9050*/  @!P1 SYNCS.PHASECHK.TRANS64 P1, [R4+URZ], R13 ;  /* 0x0000000d040095a7 */ /* 0x000ea4000802007f */
[----:B--2---:R-:W-:Y:S05]  /*9060*/  @!P1 BRA `(.L_x_23) ;  /* 0xfffffffc00ec9947 */ /* 0x004fea000383ffff */
[----:B------:R-:W-:Y:S05]  /*9070*/  BRA `(.L_x_131) ;  /* 0xffffff9000287947 */ /* 0x000fea000383ffff */
.L_x_25:
[----:B-1----:R-:W-:-:S04]  /*9080*/  IMAD.U32 R15, RZ, RZ, UR14 ;  /* 0x0000000eff0f7e24 */ /* 0x002fc8000f8e00ff */
[----:B------:R1:W2:Y:S03]  /*9090*/  SYNCS.PHASECHK.TRANS64.TRYWAIT P1, [R15+URZ+0x1c4a0], R2 ;  /* 0x01c4a0020f0075a7 */ /* 0x0002a6000802017f */
[----:B--2---:R-:W-:Y:S05]  /*90a0*/  @!P1 NANOSLEEP.SYNCS 0x989680 ;  /* 0x009896800000995d */ /* 0x004fea0003900000 */
[----:B------:R-:W2:Y:S02]  /*90b0*/  @!P1 SYNCS.PHASECHK.TRANS64 P1, [R15+URZ+0x1c4a0], R2 ;  /* 0x01c4a0020f0095a7 */ /* 0x000ea4000802007f */
[----:B--2---:R-:W-:Y:S05]  /*90c0*/  @!P1 BRA `(.L_x_25) ;  /* 0xfffffffc00ec9947 */ /* 0x004fea000383ffff */
[----:B------:R-:W-:Y:S05]  /*90d0*/  BRA `(.L_x_24) ;  /* 0xffffffa400d47947 */ /* 0x000fea000383ffff */
.L_x_29:
[----:B-1----:R1:W2:Y:S02]  /*90e0*/  SYNCS.PHASECHK.TRANS64.TRYWAIT P1, [R3+URZ+0x1c490], R2 ;  /* 0x01c49002030075a7 */ /* 0x0022a4000802017f */
[----:B--2---:R-:W-:Y:S05]  /*90f0*/  @!P1 NANOSLEEP.SYNCS 0x989680 ;  /* 0x009896800000995d */ /* 0x004fea0003900000 */
[----:B------:R-:W2:Y:S02]  /*9100*/  @!P1 SYNCS.PHASECHK.TRANS64 P1, [R3+URZ+0x1c490], R2 ;  /* 0x01c49002030095a7 */ /* 0x000ea4000802007f */
[----:B--2---:R-:W-:Y:S05]  /*9110*/  @!P1 BRA `(.L_x_29) ;  /* 0xfffffffc00f09947 */ /* 0x004fea000383ffff */
[----:B------:R-:W-:Y:S05]  /*9120*/  BRA `(.L_x_132) ;  /* 0xffffffa800f47947 */ /* 0x000fea000383ffff */
.L_x_32:
[----:B-12---:R-:W-:-:S04]  /*9130*/  IMAD.U32 R3, RZ, RZ, UR14 ;  /* 0x0000000eff037e24 */ /* 0x006fc8000f8e00ff */
[----:B------:R1:W2:Y:S03]  /*9140*/  SYNCS.PHASECHK.TRANS64.TRYWAIT P1, [R3+URZ], R2 ;  /* 0x00000002030075a7 */ /* 0x0002a6000802017f */
[----:B--2---:R-:W-:Y:S05]  /*9150*/  @!P1 NANOSLEEP.SYNCS 0x989680 ;  /* 0x009896800000995d */ /* 0x004fea0003900000 */
[----:B------:R-:W2:Y:S02]  /*9160*/  @!P1 SYNCS.PHASECHK.TRANS64 P1, [R3+URZ], R2 ;  /* 0x00000002030095a7 */ /* 0x000ea4000802007f */
[----:B--2---:R-:W-:Y:S05]  /*9170*/  @!P1 BRA `(.L_x_32) ;  /* 0xfffffffc00ec9947 */ /* 0x004fea000383ffff */
[----:B------:R-:W-:Y:S05]  /*9180*/  BRA `(.L_x_133) ;  /* 0xffffffac00007947 */ /* 0x000fea000383ffff */
.L_x_34:
[----:B-1----:R1:W2:Y:S02]  /*9190*/  SYNCS.PHASECHK.TRANS64.TRYWAIT P2, [R67+URZ+0x1c490], R2 ;  /* 0x01c49002430075a7 */ /* 0x0022a4000804017f */
[----:B--2---:R-:W-:Y:S05]  /*91a0*/  @!P2 NANOSLEEP.SYNCS 0x989680 ;  /* 0x009896800000a95d */ /* 0x004fea0003900000 */
[----:B------:R-:W2:Y:S02]  /*91b0*/  @!P2 SYNCS.PHASECHK.TRANS64 P2, [R67+URZ+0x1c490], R2 ;  /* 0x01c490024300a5a7 */ /* 0x000ea4000804007f */
[----:B--2---:R-:W-:Y:S05]  /*91c0*/  @!P2 BRA `(.L_x_34) ;  /* 0xfffffffc00f0a947 */ /* 0x004fea000383ffff */
[----:B------:R-:W-:Y:S05]  /*91d0*/  BRA `(.L_x_134) ;  /* 0xffffffb0008c7947 */ /* 0x000fea000383ffff */
.L_x_46:
[----:B--2---:R2:W4:Y:S02]  /*91e0*/  SYNCS.PHASECHK.TRANS64.TRYWAIT P0, [R3+URZ+0x1c490], R2 ;  /* 0x01c49002030075a7 */ /* 0x004524000800017f */
[----:B----4-:R-:W-:Y:S05]  /*91f0*/  @!P0 NANOSLEEP.SYNCS 0x989680 ;  /* 0x009896800000895d */ /* 0x010fea0003900000 */
[----:B------:R-:W4:Y:S02]  /*9200*/  @!P0 SYNCS.PHASECHK.TRANS64 P0, [R3+URZ+0x1c490], R2 ;  /* 0x01c49002030085a7 */ /* 0x000f24000800007f */
[----:B----4-:R-:W-:Y:S05]  /*9210*/  @!P0 BRA `(.L_x_46) ;  /* 0xfffffffc00f08947 */ /* 0x010fea000383ffff */
[----:B------:R-:W-:Y:S05]  /*9220*/  BRA `(.L_x_135) ;  /* 0xffffffbc00907947 */ /* 0x000fea000383ffff */
.L_x_48:
[----:B--2---:R2:W4:Y:S02]  /*9230*/  SYNCS.PHASECHK.TRANS64.TRYWAIT P0, [R173+URZ+0x1c490], R2 ;  /* 0x01c49002ad0075a7 */ /* 0x004524000800017f */
[----:B----4-:R-:W-:Y:S05]  /*9240*/  @!P0 NANOSLEEP.SYNCS 0x989680 ;  /* 0x009896800000895d */ /* 0x010fea0003900000 */
[----:B------:R-:W4:Y:S02]  /*9250*/  @!P0 SYNCS.PHASECHK.TRANS64 P0, [R173+URZ+0x1c490], R2 ;  /* 0x01c49002ad0085a7 */ /* 0x000f24000800007f */
[----:B----4-:R-:W-:Y:S05]  /*9260*/  @!P0 BRA `(.L_x_48) ;  /* 0xfffffffc00f08947 */ /* 0x010fea000383ffff */
[----:B------:R-:W-:Y:S05]  /*9270*/  BRA `(.L_x_136) ;  /* 0xffffffbc00a87947 */ /* 0x000fea000383ffff */
.L_x_49:
[----:B--2---:R-:W-:-:S04]  /*9280*/  IMAD.U32 R3, RZ, RZ, UR4 ;  /* 0x00000004ff037e24 */ /* 0x004fc8000f8e00ff */
[----:B------:R2:W4:Y:S03]  /*9290*/  SYNCS.PHASECHK.TRANS64.TRYWAIT P0, [R3+URZ+0x1c4a0], R2 ;  /* 0x01c4a002030075a7 */ /* 0x000526000800017f */
[----:B----4-:R-:W-:Y:S05]  /*92a0*/  @!P0 NANOSLEEP.SYNCS 0x989680 ;  /* 0x009896800000895d */ /* 0x010fea0003900000 */
[----:B------:R-:W4:Y:S02]  /*92b0*/  @!P0 SYNCS.PHASECHK.TRANS64 P0, [R3+URZ+0x1c4a0], R2 ;  /* 0x01c4a002030085a7 */ /* 0x000f24000800007f */
[----:B----4-:R-:W-:Y:S05]  /*92c0*/  @!P0 BRA `(.L_x_49) ;  /* 0xfffffffc00ec8947 */ /* 0x010fea000383ffff */
[----:B------:R-:W-:Y:S05]  /*92d0*/  BRA `(.L_x_137) ;  /* 0xffffffbc00ac7947 */ /* 0x000fea000383ffff */
.L_x_67:
[----:B-1----:R-:W-:-:S04]  /*92e0*/  IMAD.U32 R3, RZ, RZ, UR4 ;  /* 0x00000004ff037e24 */ /* 0x002fc8000f8e00ff */
[----:B------:R1:W2:Y:S03]  /*92f0*/  SYNCS.PHASECHK.TRANS64.TRYWAIT P2, [R3+URZ+0x1c480], R0 ;  /* 0x01c48000030075a7 */ /* 0x0002a6000804017f */
[----:B--2---:R-:W-:Y:S05]  /*9300*/  @!P2 NANOSLEEP.SYNCS 0x989680 ;  /* 0x009896800000a95d */ /* 0x004fea0003900000 */
[----:B------:R-:W2:Y:S02]  /*9310*/  @!P2 SYNCS.PHASECHK.TRANS64 P2, [R3+URZ+0x1c480], R0 ;  /* 0x01c480000300a5a7 */ /* 0x000ea4000804007f */
[----:B--2---:R-:W-:Y:S05]  /*9320*/  @!P2 BRA `(.L_x_67) ;  /* 0xfffffffc00eca947 */ /* 0x004fea000383ffff */
[----:B------:R-:W-:Y:S05]  /*9330*/  BRA `(.L_x_138) ;  /* 0xffffffcc00ac7947 */ /* 0x000fea000383ffff */
.L_x_71:
[----:B-1----:R-:W-:-:S04]  /*9340*/  IMAD.U32 R8, RZ, RZ, UR8 ;  /* 0x00000008ff087e24 */ /* 0x002fc8000f8e00ff */
[----:B------:R1:W2:Y:S03]  /*9350*/  SYNCS.PHASECHK.TRANS64.TRYWAIT P2, [R8+URZ+0x1c480], R7 ;  /* 0x01c48007080075a7 */ /* 0x0002a6000804017f */
[----:B--2---:R-:W-:Y:S05]  /*9360*/  @!P2 NANOSLEEP.SYNCS 0x989680 ;  /* 0x009896800000a95d */ /* 0x004fea0003900000 */
[----:B------:R-:W2:Y:S02]  /*9370*/  @!P2 SYNCS.PHASECHK.TRANS64 P2, [R8+URZ+0x1c480], R7 ;  /* 0x01c480070800a5a7 */ /* 0x000ea4000804007f */
[----:B--2---:R-:W-:Y:S05]  /*9380*/  @!P2 BRA `(.L_x_71) ;  /* 0xfffffffc00eca947 */ /* 0x004fea000383ffff */
[----:B------:R-:W-:Y:S05]  /*9390*/  BRA `(.L_x_139) ;  /* 0xffffffd400247947 */ /* 0x000fea000383ffff */
.L_x_83:
[----:B-1----:R1:W4:Y:S02]  /*93a0*/  SYNCS.PHASECHK.TRANS64.TRYWAIT P0, [R4+URZ+0x1c460], R3 ;  /* 0x01c46003040075a7 */ /* 0x002324000800017f */
[----:B----4-:R-:W-:Y:S05]  /*93b0*/  @!P0 NANOSLEEP.SYNCS 0x989680 ;  /* 0x009896800000895d */ /* 0x010fea0003900000 */
[----:B------:R-:W4:Y:S02]  /*93c0*/  @!P0 SYNCS.PHASECHK.TRANS64 P0, [R4+URZ+0x1c460], R3 ;  /* 0x01c46003040085a7 */ /* 0x000f24000800007f */
[----:B----4-:R-:W-:Y:S05]  /*93d0*/  @!P0 BRA `(.L_x_83) ;  /* 0xfffffffc00f08947 */ /* 0x010fea000383ffff */
[----:B------:R-:W-:Y:S05]  /*93e0*/  BRA `(.L_x_140) ;  /* 0xffffffe000a47947 */ /* 0x000fea000383ffff */
.L_x_88:
[----:B-1----:R1:W2:Y:S02]  /*93f0*/  SYNCS.PHASECHK.TRANS64.TRYWAIT P0, [R5+URZ+0x1c420], R0 ;  /* 0x01c42000050075a7 */ /* 0x0022a4000800017f */
[----:B--2---:R-:W-:Y:S05]  /*9400*/  @!P0 NANOSLEEP.SYNCS 0x989680 ;  /* 0x009896800000895d */ /* 0x004fea0003900000 */
[----:B------:R-:W2:Y:S02]  /*9410*/  @!P0 SYNCS.PHASECHK.TRANS64 P0, [R5+URZ+0x1c420], R0 ;  /* 0x01c42000050085a7 */ /* 0x000ea4000800007f */
[----:B--2---:R-:W-:Y:S05]  /*9420*/  @!P0 BRA `(.L_x_88) ;  /* 0xfffffffc00f08947 */ /* 0x004fea000383ffff */
[----:B------:R-:W-:Y:S05]  /*9430*/  BRA `(.L_x_141) ;  /* 0xffffffe400247947 */ /* 0x000fea000383ffff */
.L_x_93:
[----:B-1----:R1:W2:Y:S02]  /*9440*/  SYNCS.PHASECHK.TRANS64.TRYWAIT P0, [R5+URZ+0x1c460], R6 ;  /* 0x01c46006050075a7 */ /* 0x0022a4000800017f */
[----:B--2---:R-:W-:Y:S05]  /*9450*/  @!P0 NANOSLEEP.SYNCS 0x989680 ;  /* 0x009896800000895d */ /* 0x004fea0003900000 */
[----:B------:R-:W2:Y:S02]  /*9460*/  @!P0 SYNCS.PHASECHK.TRANS64 P0, [R5+URZ+0x1c460], R6 ;  /* 0x01c46006050085a7 */ /* 0x000ea4000800007f */
[----:B--2---:R-:W-:Y:S05]  /*9470*/  @!P0 BRA `(.L_x_93) ;  /* 0xfffffffc00f08947 */ /* 0x004fea000383ffff */
[----:B------:R-:W-:Y:S05]  /*9480*/  BRA `(.L_x_142) ;  /* 0xffffffe400c47947 */ /* 0x000fea000383ffff */
.L_x_98:
[----:B-1----:R1:W2:Y:S02]  /*9490*/  SYNCS.PHASECHK.TRANS64.TRYWAIT P0, [R6+URZ+0x1c460], R7 ;  /* 0x01c46007060075a7 */ /* 0x0022a4000800017f */
[----:B--2---:R-:W-:Y:S05]  /*94a0*/  @!P0 NANOSLEEP.SYNCS 0x989680 ;  /* 0x009896800000895d */ /* 0x004fea0003900000 */
[----:B------:R-:W2:Y:S02]  /*94b0*/  @!P0 SYNCS.PHASECHK.TRANS64 P0, [R6+URZ+0x1c460], R7 ;  /* 0x01c46007060085a7 */ /* 0x000ea4000800007f */
[----:B--2---:R-:W-:Y:S05]  /*94c0*/  @!P0 BRA `(.L_x_98) ;  /* 0xfffffffc00f08947 */ /* 0x004fea000383ffff */
[----:B------:R-:W-:Y:S05]  /*94d0*/  BRA `(.L_x_143) ;  /* 0xffffffe800507947 */ /* 0x000fea000383ffff */
.L_x_103:
[----:B-1----:R1:W2:Y:S02]  /*94e0*/  SYNCS.PHASECHK.TRANS64.TRYWAIT P0, [R6+URZ+0x1c420], R9 ;  /* 0x01c42009060075a7 */ /* 0x0022a4000800017f */
[----:B--2---:R-:W-:Y:S05]  /*94f0*/  @!P0 NANOSLEEP.SYNCS 0x989680 ;  /* 0x009896800000895d */ /* 0x004fea0003900000 */
[----:B------:R-:W2:Y:S02]  /*9500*/  @!P0 SYNCS.PHASECHK.TRANS64 P0, [R6+URZ+0x1c420], R9 ;  /* 0x01c42009060085a7 */ /* 0x000ea4000800007f */
[----:B--2---:R-:W-:Y:S05]  /*9510*/  @!P0 BRA `(.L_x_103) ;  /* 0xfffffffc00f08947 */ /* 0x004fea000383ffff */
[----:B------:R-:W-:Y:S05]  /*9520*/  BRA `(.L_x_144) ;  /* 0xffffffe800ec7947 */ /* 0x000fea000383ffff */
.L_x_108:
[----:B-1----:R1:W2:Y:S02]  /*9530*/  SYNCS.PHASECHK.TRANS64.TRYWAIT P0, [R6+URZ+0x1c460], R5 ;  /* 0x01c46005060075a7 */ /* 0x0022a4000800017f */
[----:B--2---:R-:W-:Y:S05]  /*9540*/  @!P0 NANOSLEEP.SYNCS 0x989680 ;  /* 0x009896800000895d */ /* 0x004fea0003900000 */
[----:B------:R-:W2:Y:S02]  /*9550*/  @!P0 SYNCS.PHASECHK.TRANS64 P0, [R6+URZ+0x1c460], R5 ;  /* 0x01c46005060085a7 */ /* 0x000ea4000800007f */
[----:B--2---:R-:W-:Y:S05]  /*9560*/  @!P0 BRA `(.L_x_108) ;  /* 0xfffffffc00f08947 */ /* 0x004fea000383ffff */
[----:B------:R-:W-:Y:S05]  /*9570*/  BRA `(.L_x_145) ;  /* 0xffffffec00987947 */ /* 0x000fea000383ffff */
.L_x_114:
[----:B-1----:R1:W2:Y:S02]  /*9580*/  SYNCS.PHASECHK.TRANS64.TRYWAIT P4, [R6+URZ+0x1c420], R5 ;  /* 0x01c42005060075a7 */ /* 0x0022a4000808017f */
[----:B--2---:R-:W-:Y:S05]  /*9590*/  @!P4 NANOSLEEP.SYNCS 0x989680 ;  /* 0x009896800000c95d */ /* 0x004fea0003900000 */
[----:B------:R-:W2:Y:S02]  /*95a0*/  @!P4 SYNCS.PHASECHK.TRANS64 P4, [R6+URZ+0x1c420], R5 ;  /* 0x01c420050600c5a7 */ /* 0x000ea4000808007f */
[----:B--2---:R-:W-:Y:S05]  /*95b0*/  @!P4 BRA `(.L_x_114) ;  /* 0xfffffffc00f0c947 */ /* 0x004fea000383ffff */
[----:B------:R-:W-:Y:S05]  /*95c0*/  BRA `(.L_x_146) ;  /* 0xfffffff0004c7947 */ /* 0x000fea000383ffff */
.L_x_121:
[----:B-1----:R1:W2:Y:S02]  /*95d0*/  SYNCS.PHASECHK.TRANS64.TRYWAIT P4, [R6+URZ+0x1c420], R7 ;  /* 0x01c42007060075a7 */ /* 0x0022a4000808017f */
[----:B--2---:R-:W-:Y:S05]  /*95e0*/  @!P4 NANOSLEEP.SYNCS 0x989680 ;  /* 0x009896800000c95d */ /* 0x004fea0003900000 */
[----:B------:R-:W2:Y:S02]  /*95f0*/  @!P4 SYNCS.PHASECHK.TRANS64 P4, [R6+URZ+0x1c420], R7 ;  /* 0x01c420070600c5a7 */ /* 0x000ea4000808007f */
[----:B--2---:R-:W-:Y:S05]  /*9600*/  @!P4 BRA `(.L_x_121) ;  /* 0xfffffffc00f0c947 */ /* 0x004fea000383ffff */
[----:B------:R-:W-:Y:S05]  /*9610*/  BRA `(.L_x_147) ;  /* 0xfffffff400347947 */ /* 0x000fea000383ffff */
.L_x_148:
[----:B------:R-:W-:-:S00]  /*9620*/  BRA `(.L_x_148) ;  /* 0xfffffffc00fc7947 */ /* 0x000fc0000383ffff */
[----:B------:R-:W-:-:S00]  /*9630*/  NOP ;  /* 0x0000000000007918 */ /* 0x000fc00000000000 */
        /* <DEDUP_REMOVED lines=12> */
.L_x_149:


//--------------------- .nv.global.init           --------------------------
	.section	.nv.global.init,"aw",@progbits
.nv.global.init:
	.type		$str$24,@object
	.size		$str$24,($str$25 - $str$24)
$str$24:
        /*0000*/ 	.byte	0x28, 0x61, 0x64, 0x64, 0x72, 0x65, 0x73, 0x73, 0x20, 0x26, 0x20, 0x6d, 0x61, 0x73, 0x6b, 0x29
        /*0010*/ 	.byte	0x20, 0x3d, 0x3d, 0x20, 0x30, 0x00
	.type		$str$25,@object
	.size		$str$25,(__unnamed_1 - $str$25)
$str$25:
        /*0016*/ 	.byte	0x2f, 0x74, 0x6d, 0x70, 0x2f, 0x63, 0x75, 0x74, 0x6c, 0x61, 0x73, 0x73, 0x5f, 0x73, 0x77, 0x65
        /*0026*/ 	.byte	0x65, 0x70, 0x5f, 0x73, 0x72, 0x63, 0x2f, 0x69, 0x6e, 0x63, 0x6c, 0x75, 0x64, 0x65, 0x2f, 0x63
        /*0036*/ 	.byte	0x75, 0x74, 0x65, 0x2f, 0x70, 0x6f, 0x69, 0x6e, 0x74, 0x65, 0x72, 0x5f, 0x66, 0x6c, 0x61, 0x67
        /*0046*/ 	.byte	0x67, 0x65, 0x64, 0x2e, 0x68, 0x70, 0x70, 0x00
	.type		__unnamed_1,@object
	.size		__unnamed_1,(.L_0 - __unnamed_1)
__unnamed_1:
        /*004e*/ 	.byte	0x61, 0x75, 0x74, 0x6f, 0x20, 0x63, 0x75, 0x74, 0x65, 0x3a, 0x3a, 0x61, 0x73, 0x5f, 0x70, 0x6f
        /* <DEDUP_REMOVED lines=27> */
        /*020e*/ 	.byte	0x3e, 0x3e, 0x3e, 0x3e, 0x3e, 0x5d, 0x00
.L_0:


//--------------------- .nv.shared._ZN7cutlass13device_kernelINS_4fmha6kernel28FmhaKernelTmaWarpSpecializedINS1_10collective33FmhaBwdMainloopTmaWarpSpecializedINS_6half_tEfN4cute5tupleIJNS7_1CILi64EEENS9_ILi128EEESA_EEENS4_16FusionBwdAdapterINS4_14ResidualFusionEEEJEEENS4_17FmhaBwdEpilogueKVIS6_fNS8_IJSA_SA_SA_EEEEENS2_23TileSchedulerBwdAdapterINS2_23IndividualTileSchedulerEEEJEEEEEvNT_6ParamsE --------------------------
	.section	.nv.shared._ZN7cutlass13device_kernelINS_4fmha6kernel28FmhaKernelTmaWarpSpecializedINS1_10collective33FmhaBwdMainloopTmaWarpSpecializedINS_6half_tEfN4cute5tupleIJNS7_1CILi64EEENS9_ILi128EEESA_EEENS4_16FusionBwdAdapterINS4_14ResidualFusionEEEJEEENS4_17FmhaBwdEpilogueKVIS6_fNS8_IJSA_SA_SA_EEEEENS2_23TileSchedulerBwdAdapterINS2_23IndividualTileSchedulerEEEJEEEEEvNT_6ParamsE,"aw",@nobits
	.sectionflags	@""
	.align	16
	.zero		1024


//--------------------- .nv.shared.reserved.0     --------------------------
	.section	.nv.shared.reserved.0,"aw",@nobits
	.weak		__nv_reservedSMEM_offset_0_alias
	.size		__nv_reservedSMEM_offset_0_alias, 0, 0
	.other		__nv_reservedSMEM_offset_0_alias,@"STO_CUDA_RESERVED_SHARED STV_DEFAULT"
__nv_reservedSMEM_offset_0_alias:
	.zero		0


//--------------------- .nv.global                --------------------------
	.section	.nv.global,"aw",@nobits
.nv.global:
	.type		_ZN39_INTERNAL_04299a2c_4_k_cu_2555cbc4_38674cute1_E,@object
	.size		_ZN39_INTERNAL_04299a2c_4_k_cu_2555cbc4_38674cute1_E,(_ZN39_INTERNAL_04299a2c_4_k_cu_2555cbc4_38674cuda3std3__45__cpo6cbeginE - _ZN39_INTERNAL_04299a2c_4_k_cu_2555cbc4_38674cute1_E)
_ZN39_INTERNAL_04299a2c_4_k_cu_2555cbc4_38674cute1_E:
	.zero		1
	.type		_ZN39_INTERNAL_04299a2c_4_k_cu_2555cbc4_38674cuda3std3__45__cpo6cbeginE,@object
	.size		_ZN39_INTERNAL_04299a2c_4_k_cu_2555cbc4_38674cuda3std3__45__cpo6cbeginE,(_ZN39_INTERNAL_04299a2c_4_k_cu_2555cbc4_38674cuda3std3__48in_placeE - _ZN39_INTERNAL_04299a2c_4_k_cu_2555cbc4_38674cuda3std3__45__cpo6cbeginE)
_ZN39_INTERNAL_04299a2c_4_k_cu_2555cbc4_38674cuda3std3__45__cpo6cbeginE:
	.zero		1
	.type		_ZN39_INTERNAL_04299a2c_4_k_cu_2555cbc4_38674cuda3std3__48in_placeE,@object
	.size		_ZN39_INTERNAL_04299a2c_4_k_cu_2555cbc4_38674cuda3std3__48in_placeE,(_ZN39_INTERNAL_04299a2c_4_k_cu_2555cbc4_38674cuda3std6ranges3__45__cpo9iter_moveE - _ZN39_INTERNAL_04299a2c_4_k_cu_2555cbc4_38674cuda3std3__48in_placeE)
_ZN39_INTERNAL_04299a2c_4_k_cu_2555cbc4_38674cuda3std3__48in_placeE:
	.zero		1
	.type		_ZN39_INTERNAL_04299a2c_4_k_cu_2555cbc4_38674cuda3std6ranges3__45__cpo9iter_moveE,@object
	.size		_ZN39_INTERNAL_04299a2c_4_k_cu_2555cbc4_38674cuda3std6ranges3__45__cpo9iter_moveE,(_ZN39_INTERNAL_04299a2c_4_k_cu_2555cbc4_38674cuda3std3__45__cpo5beginE - _ZN39_INTERNAL_04299a2c_4_k_cu_2555cbc4_38674cuda3std6ranges3__45__cpo9iter_moveE)
_ZN39_INTERNAL_04299a2c_4_k_cu_2555cbc4_38674cuda3std6ranges3__45__cpo9iter_moveE:
	.zero		1
	.type		_ZN39_INTERNAL_04299a2c_4_k_cu_2555cbc4_38674cuda3std3__45__cpo5beginE,@object
	.size		_ZN39_INTERNAL_04299a2c_4_k_cu_2555cbc4_38674cuda3std3__45__cpo5beginE,(_ZN39_INTERNAL_04299a2c_4_k_cu_2555cbc4_38674cuda3std3__441_GLOBAL__N__04299a2c_4_k_cu_2555cbc4_38676ignoreE - _ZN39_INTERNAL_04299a2c_4_k_cu_2555cbc4_38674cuda3std3__45__cpo5beginE)
_ZN39_INTERNAL_04299a2c_4_k_cu_2555cbc4_38674cuda3std3__45__cpo5beginE:
	.zero		1
	.type		_ZN39_INTERNAL_04299a2c_4_k_cu_2555cbc4_38674cuda3std3__441_GLOBAL__N__04299a2c_4_k_cu_2555cbc4_38676ignoreE,@object
	.size		_ZN39_INTERNAL_04299a2c_4_k_cu_2555cbc4_38674cuda3std3__441_GLOBAL__N__04299a2c_4_k_cu_2555cbc4_38676ignoreE,(_ZN39_INTERNAL_04299a2c_4_k_cu_2555cbc4_38674cute7productE - _ZN39_INTERNAL_04299a2c_4_k_cu_2555cbc4_38674cuda3std3__441_GLOBAL__N__04299a2c_4_k_cu_2555cbc4_38676ignoreE)
_ZN39_INTERNAL_04299a2c_4_k_cu_2555cbc4_38674cuda3std3__441_GLOBAL__N__04299a2c_4_k_cu_2555cbc4_38676ignoreE:
	.zero		1
	.type		_ZN39_INTERNAL_04299a2c_4_k_cu_2555cbc4_38674cute7productE,@object
	.size		_ZN39_INTERNAL_04299a2c_4_k_cu_2555cbc4_38674cute7productE,(_ZN39_INTERNAL_04299a2c_4_k_cu_2555cbc4_38674cuda3std3__45__cpo3endE - _ZN39_INTERNAL_04299a2c_4_k_cu_2555cbc4_38674cute7productE)
_ZN39_INTERNAL_04299a2c_4_k_cu_2555cbc4_38674cute7productE:
	.zero		1
	.type		_ZN39_INTERNAL_04299a2c_4_k_cu_2555cbc4_38674cuda3std3__45__cpo3endE,@object
	.size		_ZN39_INTERNAL_04299a2c_4_k_cu_2555cbc4_38674cuda3std3__45__cpo3endE,(_ZN39_INTERNAL_04299a2c_4_k_cu_2555cbc4_38674cuda3std3__419piecewise_constructE - _ZN39_INTERNAL_04299a2c_4_k_cu_2555cbc4_38674cuda3std3__45__cpo3endE)
_ZN39_INTERNAL_04299a2c_4_k_cu_2555cbc4_38674cuda3std3__45__cpo3endE:
	.zero		1
	.type		_ZN39_INTERNAL_04299a2c_4_k_cu_2555cbc4_38674cuda3std3__419piecewise_constructE,@object
	.size		_ZN39_INTERNAL_04299a2c_4_k_cu_2555cbc4_38674cuda3std3__419piecewise_constructE,(_ZN39_INTERNAL_04299a2c_4_k_cu_2555cbc4_38674cuda3std3__45__cpo4cendE - _ZN39_INTERNAL_04299a2c_4_k_cu_2555cbc4_38674cuda3std3__419piecewise_constructE)
_ZN39_INTERNAL_04299a2c_4_k_cu_2555cbc4_38674cuda3std3__419piecewise_constructE:
	.zero		1
	.type		_ZN39_INTERNAL_04299a2c_4_k_cu_2555cbc4_38674cuda3std3__45__cpo4cendE,@object
	.size		_ZN39_INTERNAL_04299a2c_4_k_cu_2555cbc4_38674cuda3std3__45__cpo4cendE,(_ZN39_INTERNAL_04299a2c_4_k_cu_2555cbc4_38674cuda3std6ranges3__45__cpo4swapE - _ZN39_INTERNAL_04299a2c_4_k_cu_2555cbc4_38674cuda3std3__45__cpo4cendE)
_ZN39_INTERNAL_04299a2c_4_k_cu_2555cbc4_38674cuda3std3__45__cpo4cendE:
	.zero		1
	.type		_ZN39_INTERNAL_04299a2c_4_k_cu_2555cbc4_38674cuda3std6ranges3__45__cpo4swapE,@object
	.size		_ZN39_INTERNAL_04299a2c_4_k_cu_2555cbc4_38674cuda3std6ranges3__45__cpo4swapE,(.L_8 - _ZN39_INTERNAL_04299a2c_4_k_cu_2555cbc4_38674cuda3std6ranges3__45__cpo4swapE)
_ZN39_INTERNAL_04299a2c_4_k_cu_2555cbc4_38674cuda3std6ranges3__45__cpo4swapE:
	.zero		1
.L_8:


//--------------------- .nv.constant0._ZN7cutlass13device_kernelINS_4fmha6kernel28FmhaKernelTmaWarpSpecializedINS1_10collective33FmhaBwdMainloopTmaWarpSpecializedINS_6half_tEfN4cute5tupleIJNS7_1CILi64EEENS9_ILi128EEESA_EEENS4_16FusionBwdAdapterINS4_14ResidualFusionEEEJEEENS4_17FmhaBwdEpilogueKVIS6_fNS8_IJSA_SA_SA_EEEEENS2_23TileSchedulerBwdAdapterINS2_23IndividualTileSchedulerEEEJEEEEEvNT_6ParamsE --------------------------
	.section	.nv.constant0._ZN7cutlass13device_kernelINS_4fmha6kernel28FmhaKernelTmaWarpSpecializedINS1_10collective33FmhaBwdMainloopTmaWarpSpecializedINS_6half_tEfN4cute5tupleIJNS7_1CILi64EEENS9_ILi128EEESA_EEENS4_16FusionBwdAdapterINS4_14ResidualFusionEEEJEEENS4_17FmhaBwdEpilogueKVIS6_fNS8_IJSA_SA_SA_EEEEENS2_23TileSchedulerBwdAdapterINS2_23IndividualTileSchedulerEEEJEEEEEvNT_6ParamsE,"a",@progbits
	.sectionflags	@""
	.align	4
.nv.constant0._ZN7cutlass13device_kernelINS_4fmha6kernel28FmhaKernelTmaWarpSpecializedINS1_10collective33FmhaBwdMainloopTmaWarpSpecializedINS_6half_tEfN4cute5tupleIJNS7_1CILi64EEENS9_ILi128EEESA_EEENS4_16FusionBwdAdapterINS4_14ResidualFusionEEEJEEENS4_17FmhaBwdEpilogueKVIS6_fNS8_IJSA_SA_SA_EEEEENS2_23TileSchedulerBwdAdapterINS2_23IndividualTileSchedulerEEEJEEEEEvNT_6ParamsE:
	.zero		4352


//--------------------- SYMBOLS --------------------------

	.type		.nv.reservedSmem.offset0,@object
	.size		.nv.reservedSmem.offset0,0x4
	.type		__assertfail,@function
